//
// Generated by NVIDIA NVVM Compiler
//
// Compiler Build ID: CL-36424714
// Cuda compilation tools, release 13.0, V13.0.88
// Based on NVVM 20.0.0
//

.version 9.0
.target sm_100
.address_size 64

	// .globl	_Z19cudaKernelTexture2DPhiimf
.global .align 4 .b8 __cudart_i2opi_f[24] = {65, 144, 67, 60, 153, 149, 98, 219, 192, 221, 52, 245, 209, 87, 39, 252, 41, 21, 68, 78, 110, 131, 249, 162};

.visible .entry _Z19cudaKernelTexture2DPhiimf(
	.param .u64 .ptr .align 1 _Z19cudaKernelTexture2DPhiimf_param_0,
	.param .u32 _Z19cudaKernelTexture2DPhiimf_param_1,
	.param .u32 _Z19cudaKernelTexture2DPhiimf_param_2,
	.param .u64 _Z19cudaKernelTexture2DPhiimf_param_3,
	.param .f32 _Z19cudaKernelTexture2DPhiimf_param_4
)
{
	.local .align 4 .b8 	__local_depot0[28];
	.reg .b64 	%SP;
	.reg .b64 	%SPL;
	.reg .pred 	%p<48>;
	.reg .b16 	%rs<5>;
	.reg .b32 	%r<155>;
	.reg .b32 	%f<222>;
	.reg .b64 	%rd<64>;
	.reg .b64 	%fd<19>;

	mov.u64 	%SPL, __local_depot0;
	ld.param.u64 	%rd24, [_Z19cudaKernelTexture2DPhiimf_param_0];
	ld.param.u32 	%r45, [_Z19cudaKernelTexture2DPhiimf_param_1];
	ld.param.u32 	%r47, [_Z19cudaKernelTexture2DPhiimf_param_2];
	ld.param.u64 	%rd25, [_Z19cudaKernelTexture2DPhiimf_param_3];
	ld.param.f32 	%f32, [_Z19cudaKernelTexture2DPhiimf_param_4];
	add.u64 	%rd1, %SPL, 0;
	mov.u32 	%r48, %ctaid.x;
	mov.u32 	%r49, %ntid.x;
	mov.u32 	%r50, %tid.x;
	mad.lo.s32 	%r1, %r48, %r49, %r50;
	mov.u32 	%r51, %ctaid.y;
	mov.u32 	%r52, %ntid.y;
	mov.u32 	%r53, %tid.y;
	mad.lo.s32 	%r54, %r51, %r52, %r53;
	setp.ge.s32 	%p1, %r1, %r45;
	setp.ge.s32 	%p2, %r54, %r47;
	or.pred  	%p3, %p1, %p2;
	@%p3 bra 	$L__BB0_40;
	cvta.to.global.u64 	%rd27, %rd24;
	cvt.u64.u32 	%rd28, %r54;
	shl.b32 	%r55, %r1, 2;
	cvt.s64.s32 	%rd29, %r55;
	mad.lo.s64 	%rd30, %rd25, %rd28, %rd29;
	add.s64 	%rd2, %rd27, %rd30;
	cvt.rn.f32.s32 	%f33, %r1;
	add.f32 	%f34, %f33, %f33;
	cvt.rn.f32.s32 	%f35, %r45;
	div.rn.f32 	%f36, %f34, %f35;
	add.f32 	%f37, %f36, 0fBF800000;
	fma.rn.f32 	%f1, %f37, 0f41200000, %f32;
	mul.f32 	%f38, %f1, 0f3F22F983;
	cvt.rni.s32.f32 	%r146, %f38;
	cvt.rn.f32.s32 	%f39, %r146;
	fma.rn.f32 	%f40, %f39, 0fBFC90FDA, %f1;
	fma.rn.f32 	%f41, %f39, 0fB3A22168, %f40;
	fma.rn.f32 	%f217, %f39, 0fA7C234C5, %f41;
	abs.f32 	%f3, %f1;
	setp.ltu.f32 	%p4, %f3, 0f47CE4780;
	@%p4 bra 	$L__BB0_9;
	setp.neu.f32 	%p5, %f3, 0f7F800000;
	@%p5 bra 	$L__BB0_4;
	mov.f32 	%f44, 0f00000000;
	mul.rn.f32 	%f217, %f1, %f44;
	mov.b32 	%r146, 0;
	bra.uni 	$L__BB0_9;
$L__BB0_4:
	mov.b32 	%r4, %f1;
	shl.b32 	%r57, %r4, 8;
	or.b32  	%r5, %r57, -2147483648;
	mov.b64 	%rd57, 0;
	mov.b32 	%r143, 0;
	mov.u64 	%rd55, __cudart_i2opi_f;
	mov.u64 	%rd56, %rd1;
$L__BB0_5:
	.pragma "nounroll";
	ld.global.nc.u32 	%r58, [%rd55];
	mad.wide.u32 	%rd33, %r58, %r5, %rd57;
	shr.u64 	%rd57, %rd33, 32;
	st.local.u32 	[%rd56], %rd33;
	add.s32 	%r143, %r143, 1;
	add.s64 	%rd56, %rd56, 4;
	add.s64 	%rd55, %rd55, 4;
	setp.ne.s32 	%p6, %r143, 6;
	@%p6 bra 	$L__BB0_5;
	shr.u32 	%r59, %r4, 23;
	st.local.u32 	[%rd1+24], %rd57;
	and.b32  	%r8, %r59, 31;
	and.b32  	%r60, %r59, 224;
	add.s32 	%r61, %r60, -128;
	shr.u32 	%r62, %r61, 5;
	mul.wide.u32 	%rd34, %r62, 4;
	sub.s64 	%rd9, %rd1, %rd34;
	ld.local.u32 	%r144, [%rd9+24];
	ld.local.u32 	%r145, [%rd9+20];
	setp.eq.s32 	%p7, %r8, 0;
	@%p7 bra 	$L__BB0_8;
	shf.l.wrap.b32 	%r144, %r145, %r144, %r8;
	ld.local.u32 	%r63, [%rd9+16];
	shf.l.wrap.b32 	%r145, %r63, %r145, %r8;
$L__BB0_8:
	shr.u32 	%r64, %r144, 30;
	shf.l.wrap.b32 	%r65, %r145, %r144, 2;
	shl.b32 	%r66, %r145, 2;
	shr.u32 	%r67, %r65, 31;
	add.s32 	%r68, %r67, %r64;
	neg.s32 	%r69, %r68;
	setp.lt.s32 	%p8, %r4, 0;
	selp.b32 	%r146, %r69, %r68, %p8;
	xor.b32  	%r70, %r65, %r4;
	shr.s32 	%r71, %r65, 31;
	xor.b32  	%r72, %r71, %r65;
	xor.b32  	%r73, %r71, %r66;
	cvt.u64.u32 	%rd35, %r72;
	shl.b64 	%rd36, %rd35, 32;
	cvt.u64.u32 	%rd37, %r73;
	or.b64  	%rd38, %rd36, %rd37;
	cvt.rn.f64.s64 	%fd3, %rd38;
	mul.f64 	%fd4, %fd3, 0d3BF921FB54442D19;
	cvt.rn.f32.f64 	%f42, %fd4;
	neg.f32 	%f43, %f42;
	setp.lt.s32 	%p9, %r70, 0;
	selp.f32 	%f217, %f43, %f42, %p9;
$L__BB0_9:
	add.s32 	%r75, %r146, 1;
	mul.rn.f32 	%f45, %f217, %f217;
	and.b32  	%r76, %r146, 1;
	setp.eq.b32 	%p10, %r76, 1;
	selp.f32 	%f46, %f217, 0f3F800000, %p10;
	fma.rn.f32 	%f47, %f45, %f46, 0f00000000;
	fma.rn.f32 	%f48, %f45, 0f37CBAC00, 0fBAB607ED;
	selp.f32 	%f49, 0fB94D4153, %f48, %p10;
	selp.f32 	%f50, 0f3C0885E4, 0f3D2AAABB, %p10;
	fma.rn.f32 	%f51, %f49, %f45, %f50;
	selp.f32 	%f52, 0fBE2AAAA8, 0fBEFFFFFF, %p10;
	fma.rn.f32 	%f53, %f51, %f45, %f52;
	fma.rn.f32 	%f54, %f53, %f47, %f46;
	and.b32  	%r77, %r75, 2;
	setp.eq.s32 	%p11, %r77, 0;
	mov.f32 	%f55, 0f00000000;
	sub.f32 	%f56, %f55, %f54;
	selp.f32 	%f57, %f54, %f56, %p11;
	fma.rn.f32 	%f7, %f57, 0f3F000000, 0f3F000000;
	cvt.rn.f32.u32 	%f58, %r54;
	add.f32 	%f59, %f58, %f58;
	cvt.rn.f32.u32 	%f60, %r47;
	div.rn.f32 	%f61, %f59, %f60;
	add.f32 	%f62, %f61, 0fBF800000;
	fma.rn.f32 	%f8, %f62, 0f41200000, %f32;
	mul.f32 	%f63, %f8, 0f3F22F983;
	cvt.rni.s32.f32 	%r150, %f63;
	cvt.rn.f32.s32 	%f64, %r150;
	fma.rn.f32 	%f65, %f64, 0fBFC90FDA, %f8;
	fma.rn.f32 	%f66, %f64, 0fB3A22168, %f65;
	fma.rn.f32 	%f218, %f64, 0fA7C234C5, %f66;
	abs.f32 	%f10, %f8;
	setp.ltu.f32 	%p12, %f10, 0f47CE4780;
	@%p12 bra 	$L__BB0_17;
	setp.neu.f32 	%p13, %f10, 0f7F800000;
	@%p13 bra 	$L__BB0_12;
	mov.f32 	%f69, 0f00000000;
	mul.rn.f32 	%f218, %f8, %f69;
	mov.b32 	%r150, 0;
	bra.uni 	$L__BB0_17;
$L__BB0_12:
	mov.b32 	%r18, %f8;
	shl.b32 	%r79, %r18, 8;
	or.b32  	%r19, %r79, -2147483648;
	mov.b64 	%rd60, 0;
	mov.b32 	%r147, 0;
	mov.u64 	%rd58, __cudart_i2opi_f;
	mov.u64 	%rd59, %rd1;
$L__BB0_13:
	.pragma "nounroll";
	ld.global.nc.u32 	%r80, [%rd58];
	mad.wide.u32 	%rd41, %r80, %r19, %rd60;
	shr.u64 	%rd60, %rd41, 32;
	st.local.u32 	[%rd59], %rd41;
	add.s32 	%r147, %r147, 1;
	add.s64 	%rd59, %rd59, 4;
	add.s64 	%rd58, %rd58, 4;
	setp.ne.s32 	%p14, %r147, 6;
	@%p14 bra 	$L__BB0_13;
	shr.u32 	%r81, %r18, 23;
	st.local.u32 	[%rd1+24], %rd60;
	and.b32  	%r22, %r81, 31;
	and.b32  	%r82, %r81, 224;
	add.s32 	%r83, %r82, -128;
	shr.u32 	%r84, %r83, 5;
	mul.wide.u32 	%rd42, %r84, 4;
	sub.s64 	%rd16, %rd1, %rd42;
	ld.local.u32 	%r148, [%rd16+24];
	ld.local.u32 	%r149, [%rd16+20];
	setp.eq.s32 	%p15, %r22, 0;
	@%p15 bra 	$L__BB0_16;
	shf.l.wrap.b32 	%r148, %r149, %r148, %r22;
	ld.local.u32 	%r85, [%rd16+16];
	shf.l.wrap.b32 	%r149, %r85, %r149, %r22;
$L__BB0_16:
	shr.u32 	%r86, %r148, 30;
	shf.l.wrap.b32 	%r87, %r149, %r148, 2;
	shl.b32 	%r88, %r149, 2;
	shr.u32 	%r89, %r87, 31;
	add.s32 	%r90, %r89, %r86;
	neg.s32 	%r91, %r90;
	setp.lt.s32 	%p16, %r18, 0;
	selp.b32 	%r150, %r91, %r90, %p16;
	xor.b32  	%r92, %r87, %r18;
	shr.s32 	%r93, %r87, 31;
	xor.b32  	%r94, %r93, %r87;
	xor.b32  	%r95, %r93, %r88;
	cvt.u64.u32 	%rd43, %r94;
	shl.b64 	%rd44, %rd43, 32;
	cvt.u64.u32 	%rd45, %r95;
	or.b64  	%rd46, %rd44, %rd45;
	cvt.rn.f64.s64 	%fd5, %rd46;
	mul.f64 	%fd6, %fd5, 0d3BF921FB54442D19;
	cvt.rn.f32.f64 	%f67, %fd6;
	neg.f32 	%f68, %f67;
	setp.lt.s32 	%p17, %r92, 0;
	selp.f32 	%f218, %f68, %f67, %p17;
$L__BB0_17:
	add.s32 	%r97, %r150, 1;
	mul.rn.f32 	%f70, %f218, %f218;
	and.b32  	%r98, %r150, 1;
	setp.eq.b32 	%p18, %r98, 1;
	selp.f32 	%f71, %f218, 0f3F800000, %p18;
	fma.rn.f32 	%f72, %f70, %f71, 0f00000000;
	fma.rn.f32 	%f73, %f70, 0f37CBAC00, 0fBAB607ED;
	selp.f32 	%f74, 0fB94D4153, %f73, %p18;
	selp.f32 	%f75, 0f3C0885E4, 0f3D2AAABB, %p18;
	fma.rn.f32 	%f76, %f74, %f70, %f75;
	selp.f32 	%f77, 0fBE2AAAA8, 0fBEFFFFFF, %p18;
	fma.rn.f32 	%f78, %f76, %f70, %f77;
	fma.rn.f32 	%f79, %f78, %f72, %f71;
	and.b32  	%r99, %r97, 2;
	setp.eq.s32 	%p19, %r99, 0;
	mov.f32 	%f80, 0f00000000;
	sub.f32 	%f81, %f80, %f79;
	selp.f32 	%f82, %f79, %f81, %p19;
	fma.rn.f32 	%f14, %f82, 0f3F000000, 0f3F000000;
	mul.f32 	%f83, %f32, 0f3F22F983;
	cvt.rni.s32.f32 	%r154, %f83;
	cvt.rn.f32.s32 	%f84, %r154;
	fma.rn.f32 	%f85, %f84, 0fBFC90FDA, %f32;
	fma.rn.f32 	%f86, %f84, 0fB3A22168, %f85;
	fma.rn.f32 	%f219, %f84, 0fA7C234C5, %f86;
	abs.f32 	%f16, %f32;
	setp.ltu.f32 	%p20, %f16, 0f47CE4780;
	@%p20 bra 	$L__BB0_25;
	setp.neu.f32 	%p21, %f16, 0f7F800000;
	@%p21 bra 	$L__BB0_20;
	mov.f32 	%f89, 0f00000000;
	mul.rn.f32 	%f219, %f32, %f89;
	mov.b32 	%r154, 0;
	bra.uni 	$L__BB0_25;
$L__BB0_20:
	mov.b32 	%r32, %f32;
	shl.b32 	%r101, %r32, 8;
	or.b32  	%r33, %r101, -2147483648;
	mov.b64 	%rd63, 0;
	mov.b32 	%r151, 0;
	mov.u64 	%rd61, __cudart_i2opi_f;
	mov.u64 	%rd62, %rd1;
$L__BB0_21:
	.pragma "nounroll";
	ld.global.nc.u32 	%r102, [%rd61];
	mad.wide.u32 	%rd49, %r102, %r33, %rd63;
	shr.u64 	%rd63, %rd49, 32;
	st.local.u32 	[%rd62], %rd49;
	add.s32 	%r151, %r151, 1;
	add.s64 	%rd62, %rd62, 4;
	add.s64 	%rd61, %rd61, 4;
	setp.ne.s32 	%p22, %r151, 6;
	@%p22 bra 	$L__BB0_21;
	shr.u32 	%r103, %r32, 23;
	st.local.u32 	[%rd1+24], %rd63;
	and.b32  	%r36, %r103, 31;
	and.b32  	%r104, %r103, 224;
	add.s32 	%r105, %r104, -128;
	shr.u32 	%r106, %r105, 5;
	mul.wide.u32 	%rd50, %r106, 4;
	sub.s64 	%rd23, %rd1, %rd50;
	ld.local.u32 	%r152, [%rd23+24];
	ld.local.u32 	%r153, [%rd23+20];
	setp.eq.s32 	%p23, %r36, 0;
	@%p23 bra 	$L__BB0_24;
	shf.l.wrap.b32 	%r152, %r153, %r152, %r36;
	ld.local.u32 	%r107, [%rd23+16];
	shf.l.wrap.b32 	%r153, %r107, %r153, %r36;
$L__BB0_24:
	shr.u32 	%r108, %r152, 30;
	shf.l.wrap.b32 	%r109, %r153, %r152, 2;
	shl.b32 	%r110, %r153, 2;
	shr.u32 	%r111, %r109, 31;
	add.s32 	%r112, %r111, %r108;
	neg.s32 	%r113, %r112;
	setp.lt.s32 	%p24, %r32, 0;
	selp.b32 	%r154, %r113, %r112, %p24;
	xor.b32  	%r114, %r109, %r32;
	shr.s32 	%r115, %r109, 31;
	xor.b32  	%r116, %r115, %r109;
	xor.b32  	%r117, %r115, %r110;
	cvt.u64.u32 	%rd51, %r116;
	shl.b64 	%rd52, %rd51, 32;
	cvt.u64.u32 	%rd53, %r117;
	or.b64  	%rd54, %rd52, %rd53;
	cvt.rn.f64.s64 	%fd7, %rd54;
	mul.f64 	%fd8, %fd7, 0d3BF921FB54442D19;
	cvt.rn.f32.f64 	%f87, %fd8;
	neg.f32 	%f88, %f87;
	setp.lt.s32 	%p25, %r114, 0;
	selp.f32 	%f219, %f88, %f87, %p25;
$L__BB0_25:
	add.s32 	%r119, %r154, 1;
	mul.rn.f32 	%f91, %f219, %f219;
	and.b32  	%r120, %r154, 1;
	setp.eq.b32 	%p26, %r120, 1;
	selp.f32 	%f92, %f219, 0f3F800000, %p26;
	fma.rn.f32 	%f93, %f91, %f92, 0f00000000;
	fma.rn.f32 	%f94, %f91, 0f37CBAC00, 0fBAB607ED;
	selp.f32 	%f95, 0fB94D4153, %f94, %p26;
	selp.f32 	%f96, 0f3C0885E4, 0f3D2AAABB, %p26;
	fma.rn.f32 	%f97, %f95, %f91, %f96;
	selp.f32 	%f98, 0fBE2AAAA8, 0fBEFFFFFF, %p26;
	fma.rn.f32 	%f99, %f97, %f91, %f98;
	fma.rn.f32 	%f100, %f99, %f93, %f92;
	and.b32  	%r121, %r119, 2;
	setp.eq.s32 	%p27, %r121, 0;
	mov.f32 	%f101, 0f00000000;
	sub.f32 	%f102, %f101, %f100;
	selp.f32 	%f103, %f100, %f102, %p27;
	fma.rn.f32 	%f104, %f103, 0f3F000000, 0f3F000000;
	mul.f32 	%f105, %f104, 0f437F0000;
	cvt.rzi.u32.f32 	%r122, %f105;
	cvt.u16.u32 	%rs1, %r122;
	st.global.u8 	[%rd2], %rs1;
	ld.global.u8 	%rs2, [%rd2+1];
	cvt.rn.f64.u16 	%fd9, %rs2;
	mul.f64 	%fd1, %fd9, 0d3FE0000000000000;
	abs.f32 	%f20, %f14;
	setp.lt.f32 	%p28, %f20, 0f00800000;
	mul.f32 	%f106, %f20, 0f4B800000;
	selp.f32 	%f107, %f106, %f20, %p28;
	selp.f32 	%f108, 0fC1C00000, 0f00000000, %p28;
	mov.b32 	%r123, %f107;
	add.s32 	%r124, %r123, -1060439283;
	and.b32  	%r125, %r124, -8388608;
	sub.s32 	%r126, %r123, %r125;
	mov.b32 	%f109, %r126;
	cvt.rn.f32.s32 	%f110, %r125;
	fma.rn.f32 	%f111, %f110, 0f34000000, %f108;
	add.f32 	%f112, %f109, 0fBF800000;
	add.f32 	%f113, %f109, 0f3F800000;
	rcp.approx.ftz.f32 	%f114, %f113;
	add.f32 	%f115, %f112, %f112;
	mul.f32 	%f116, %f115, %f114;
	mul.f32 	%f117, %f116, %f116;
	sub.f32 	%f118, %f112, %f116;
	add.f32 	%f119, %f118, %f118;
	neg.f32 	%f120, %f116;
	fma.rn.f32 	%f121, %f120, %f112, %f119;
	mul.rn.f32 	%f122, %f114, %f121;
	fma.rn.f32 	%f123, %f117, 0f3A2C32E4, 0f3B52E7DB;
	fma.rn.f32 	%f124, %f123, %f117, 0f3C93BB73;
	fma.rn.f32 	%f125, %f124, %f117, 0f3DF6384F;
	mul.rn.f32 	%f126, %f125, %f117;
	fma.rn.f32 	%f127, %f116, 0f3FB8AA3B, %f111;
	sub.f32 	%f128, %f111, %f127;
	fma.rn.f32 	%f129, %f116, 0f3FB8AA3B, %f128;
	fma.rn.f32 	%f130, %f122, 0f3FB8AA3B, %f129;
	fma.rn.f32 	%f131, %f116, 0f32A55E34, %f130;
	mul.f32 	%f132, %f126, 0f40400000;
	fma.rn.f32 	%f133, %f132, %f122, %f131;
	fma.rn.f32 	%f134, %f126, %f116, %f133;
	add.rn.f32 	%f135, %f127, %f134;
	neg.f32 	%f136, %f127;
	add.rn.f32 	%f137, %f135, %f136;
	neg.f32 	%f138, %f137;
	add.rn.f32 	%f139, %f134, %f138;
	mov.f32 	%f140, 0f40400000;
	mul.rn.f32 	%f141, %f135, %f140;
	neg.f32 	%f142, %f141;
	fma.rn.f32 	%f143, %f135, 0f40400000, %f142;
	fma.rn.f32 	%f144, %f139, 0f40400000, %f143;
	cvt.rni.f32.f32 	%f145, %f141;
	sub.f32 	%f146, %f141, %f145;
	add.f32 	%f147, %f146, %f144;
	fma.rn.f32 	%f148, %f147, 0f391FCB8E, 0f3AAF85ED;
	fma.rn.f32 	%f149, %f148, %f147, 0f3C1D9856;
	fma.rn.f32 	%f150, %f149, %f147, 0f3D6357BB;
	fma.rn.f32 	%f151, %f150, %f147, 0f3E75FDEC;
	fma.rn.f32 	%f152, %f151, %f147, 0f3F317218;
	fma.rn.f32 	%f153, %f152, %f147, 0f3F800000;
	cvt.rzi.s32.f32 	%r127, %f145;
	setp.gt.f32 	%p29, %f145, 0f00000000;
	selp.b32 	%r128, 0, -2097152000, %p29;
	add.s32 	%r129, %r128, 2130706432;
	mov.b32 	%f154, %r129;
	mul.f32 	%f155, %f153, %f154;
	shl.b32 	%r130, %r127, 23;
	sub.s32 	%r131, %r130, %r128;
	mov.b32 	%f156, %r131;
	mul.f32 	%f157, %f155, %f156;
	abs.f32 	%f158, %f141;
	setp.gt.f32 	%p30, %f158, 0f43180000;
	setp.lt.f32 	%p31, %f141, 0f00000000;
	selp.f32 	%f159, 0f00000000, 0f7F800000, %p31;
	selp.f32 	%f21, %f159, %f157, %p30;
	setp.eq.f32 	%p32, %f14, 0f3F800000;
	mov.f32 	%f220, 0f3F800000;
	@%p32 bra 	$L__BB0_32;
	setp.num.f32 	%p33, %f20, %f20;
	@%p33 bra 	$L__BB0_28;
	mov.f32 	%f160, 0f40400000;
	add.rn.f32 	%f220, %f14, %f160;
	bra.uni 	$L__BB0_32;
$L__BB0_28:
	setp.neu.f32 	%p34, %f14, 0f00000000;
	setp.neu.f32 	%p35, %f20, 0f7F800000;
	and.pred  	%p36, %p34, %p35;
	@%p36 bra 	$L__BB0_30;
	add.f32 	%f220, %f14, %f14;
	bra.uni 	$L__BB0_32;
$L__BB0_30:
	setp.geu.f32 	%p37, %f14, 0f00000000;
	mov.f32 	%f220, %f21;
	@%p37 bra 	$L__BB0_32;
	neg.f32 	%f220, %f21;
$L__BB0_32:
	cvt.f64.f32 	%fd10, %f220;
	div.rn.f64 	%fd11, %fd1, 0d406FE00000000000;
	fma.rn.f64 	%fd12, %fd10, 0d3FE0000000000000, %fd11;
	mul.f64 	%fd13, %fd12, 0d406FE00000000000;
	cvt.rzi.u32.f64 	%r132, %fd13;
	st.global.u8 	[%rd2+1], %r132;
	and.b16  	%rs3, %rs1, 255;
	cvt.rn.f64.u16 	%fd14, %rs3;
	mul.f64 	%fd2, %fd14, 0d3FE0000000000000;
	abs.f32 	%f26, %f7;
	setp.lt.f32 	%p38, %f26, 0f00800000;
	mul.f32 	%f162, %f26, 0f4B800000;
	selp.f32 	%f163, %f162, %f26, %p38;
	selp.f32 	%f164, 0fC1C00000, 0f00000000, %p38;
	mov.b32 	%r133, %f163;
	add.s32 	%r134, %r133, -1060439283;
	and.b32  	%r135, %r134, -8388608;
	sub.s32 	%r136, %r133, %r135;
	mov.b32 	%f165, %r136;
	cvt.rn.f32.s32 	%f166, %r135;
	fma.rn.f32 	%f167, %f166, 0f34000000, %f164;
	add.f32 	%f168, %f165, 0fBF800000;
	add.f32 	%f169, %f165, 0f3F800000;
	rcp.approx.ftz.f32 	%f170, %f169;
	add.f32 	%f171, %f168, %f168;
	mul.f32 	%f172, %f171, %f170;
	mul.f32 	%f173, %f172, %f172;
	sub.f32 	%f174, %f168, %f172;
	add.f32 	%f175, %f174, %f174;
	neg.f32 	%f176, %f172;
	fma.rn.f32 	%f177, %f176, %f168, %f175;
	mul.rn.f32 	%f178, %f170, %f177;
	fma.rn.f32 	%f179, %f173, 0f3A2C32E4, 0f3B52E7DB;
	fma.rn.f32 	%f180, %f179, %f173, 0f3C93BB73;
	fma.rn.f32 	%f181, %f180, %f173, 0f3DF6384F;
	mul.rn.f32 	%f182, %f181, %f173;
	fma.rn.f32 	%f183, %f172, 0f3FB8AA3B, %f167;
	sub.f32 	%f184, %f167, %f183;
	fma.rn.f32 	%f185, %f172, 0f3FB8AA3B, %f184;
	fma.rn.f32 	%f186, %f178, 0f3FB8AA3B, %f185;
	fma.rn.f32 	%f187, %f172, 0f32A55E34, %f186;
	mul.f32 	%f188, %f182, 0f40400000;
	fma.rn.f32 	%f189, %f188, %f178, %f187;
	fma.rn.f32 	%f190, %f182, %f172, %f189;
	add.rn.f32 	%f191, %f183, %f190;
	neg.f32 	%f192, %f183;
	add.rn.f32 	%f193, %f191, %f192;
	neg.f32 	%f194, %f193;
	add.rn.f32 	%f195, %f190, %f194;
	mov.f32 	%f196, 0f40400000;
	mul.rn.f32 	%f197, %f191, %f196;
	neg.f32 	%f198, %f197;
	fma.rn.f32 	%f199, %f191, 0f40400000, %f198;
	fma.rn.f32 	%f200, %f195, 0f40400000, %f199;
	cvt.rni.f32.f32 	%f201, %f197;
	sub.f32 	%f202, %f197, %f201;
	add.f32 	%f203, %f202, %f200;
	fma.rn.f32 	%f204, %f203, 0f391FCB8E, 0f3AAF85ED;
	fma.rn.f32 	%f205, %f204, %f203, 0f3C1D9856;
	fma.rn.f32 	%f206, %f205, %f203, 0f3D6357BB;
	fma.rn.f32 	%f207, %f206, %f203, 0f3E75FDEC;
	fma.rn.f32 	%f208, %f207, %f203, 0f3F317218;
	fma.rn.f32 	%f209, %f208, %f203, 0f3F800000;
	cvt.rzi.s32.f32 	%r137, %f201;
	setp.gt.f32 	%p39, %f201, 0f00000000;
	selp.b32 	%r138, 0, -2097152000, %p39;
	add.s32 	%r139, %r138, 2130706432;
	mov.b32 	%f210, %r139;
	mul.f32 	%f211, %f209, %f210;
	shl.b32 	%r140, %r137, 23;
	sub.s32 	%r141, %r140, %r138;
	mov.b32 	%f212, %r141;
	mul.f32 	%f213, %f211, %f212;
	abs.f32 	%f214, %f197;
	setp.gt.f32 	%p40, %f214, 0f43180000;
	setp.lt.f32 	%p41, %f197, 0f00000000;
	selp.f32 	%f215, 0f00000000, 0f7F800000, %p41;
	selp.f32 	%f27, %f215, %f213, %p40;
	setp.eq.f32 	%p42, %f7, 0f3F800000;
	mov.f32 	%f221, 0f3F800000;
	@%p42 bra 	$L__BB0_39;
	setp.num.f32 	%p43, %f26, %f26;
	@%p43 bra 	$L__BB0_35;
	mov.f32 	%f216, 0f40400000;
	add.rn.f32 	%f221, %f7, %f216;
	bra.uni 	$L__BB0_39;
$L__BB0_35:
	setp.neu.f32 	%p44, %f7, 0f00000000;
	setp.neu.f32 	%p45, %f26, 0f7F800000;
	and.pred  	%p46, %p44, %p45;
	@%p46 bra 	$L__BB0_37;
	add.f32 	%f221, %f7, %f7;
	bra.uni 	$L__BB0_39;
$L__BB0_37:
	setp.geu.f32 	%p47, %f7, 0f00000000;
	mov.f32 	%f221, %f27;
	@%p47 bra 	$L__BB0_39;
	neg.f32 	%f221, %f27;
$L__BB0_39:
	cvt.f64.f32 	%fd15, %f221;
	div.rn.f64 	%fd16, %fd2, 0d406FE00000000000;
	fma.rn.f64 	%fd17, %fd15, 0d3FE0000000000000, %fd16;
	mul.f64 	%fd18, %fd17, 0d406FE00000000000;
	cvt.rzi.u32.f64 	%r142, %fd18;
	st.global.u8 	[%rd2+2], %r142;
	mov.b16 	%rs4, 255;
	st.global.u8 	[%rd2+3], %rs4;
$L__BB0_40:
	ret;

}


// ===== COMPILED SASS (sm_100) =====

	.target	sm_100

	.elftype	@"ET_EXEC"


//--------------------- .note.nv.tkinfo           --------------------------
	.section	.note.nv.tkinfo,"",@"SHT_NOTE"
	.sectionflags	@"SHF_NOTE_NV_TKINFO"
	.tkinfo
        /*0018*/ 	.word	0x00000002
        /*0030*/ 	.string	""
        /*0030*/ 	.string	"ptxas"
        /*0030*/ 	.string	"Cuda compilation tools, release 13.0, V13.0.88"
        /*0030*/ 	.string	"Build cuda_13.0.r13.0/compiler.36424714_0"
        /*0030*/ 	.string	"-arch sm_100 -m 64 "



//--------------------- .note.nv.cuinfo           --------------------------
	.section	.note.nv.cuinfo,"",@"SHT_NOTE"
	.sectionflags	@"SHF_NOTE_NV_CUINFO"
        /*0018*/ 	.short	0x0002
        /*001a*/ 	.short	0x0064
        /*001c*/ 	.short	0x0082
	.zero		2


//--------------------- .nv.info                  --------------------------
	.section	.nv.info,"",@"SHT_CUDA_INFO"
	.align	4


	//----- nvinfo : EIATTR_REGCOUNT
	.align		4
        /*0000*/ 	.byte	0x04, 0x2f
        /*0002*/ 	.short	(.L_2 - .L_1)
	.align		4
.L_1:
        /*0004*/ 	.word	index@(_Z19cudaKernelTexture2DPhiimf)
        /*0008*/ 	.word	0x0000001e


	//----- nvinfo : EIATTR_FRAME_SIZE
	.align		4
.L_2:
        /*000c*/ 	.byte	0x04, 0x11
        /*000e*/ 	.short	(.L_4 - .L_3)
	.align		4
.L_3:
        /*0010*/ 	.word	index@($__internal_1_$__cuda_sm3x_div_rn_noftz_f32_slowpath)
        /*0014*/ 	.word	0x00000020


	//----- nvinfo : EIATTR_FRAME_SIZE
	.align		4
.L_4:
        /*0018*/ 	.byte	0x04, 0x11
        /*001a*/ 	.short	(.L_6 - .L_5)
	.align		4
.L_5:
        /*001c*/ 	.word	index@($__internal_0_$__cuda_sm20_div_rn_f64_full)
        /*0020*/ 	.word	0x00000020


	//----- nvinfo : EIATTR_FRAME_SIZE
	.align		4
.L_6:
        /*0024*/ 	.byte	0x04, 0x11
        /*0026*/ 	.short	(.L_8 - .L_7)
	.align		4
.L_7:
        /*0028*/ 	.word	index@(_Z19cudaKernelTexture2DPhiimf)
        /*002c*/ 	.word	0x00000020


	//----- nvinfo : EIATTR_MIN_STACK_SIZE
	.align		4
.L_8:
        /*0030*/ 	.byte	0x04, 0x12
        /*0032*/ 	.short	(.L_10 - .L_9)
	.align		4
.L_9:
        /*0034*/ 	.word	index@(_Z19cudaKernelTexture2DPhiimf)
        /*0038*/ 	.word	0x00000020
.L_10:


//--------------------- .nv.compat                --------------------------
	.section	.nv.compat,"",@"SHT_CUDA_COMPAT_INFO"
	.align	4
        /*0000*/ 	.byte	0x02, 0x09, 0x00, 0x00, 0x02, 0x02, 0x01, 0x00, 0x02, 0x05, 0x05, 0x00, 0x03, 0x07, 0x01, 0x01
        /*0010*/ 	.byte	0x02, 0x03, 0x00, 0x00, 0x02, 0x06, 0x01, 0x00, 0x04, 0x0b, 0x08, 0x00, 0x01, 0x00, 0x00, 0x00
        /*0020*/ 	.byte	0x00, 0x00, 0x00, 0x00


//--------------------- .nv.info._Z19cudaKernelTexture2DPhiimf --------------------------
	.section	.nv.info._Z19cudaKernelTexture2DPhiimf,"",@"SHT_CUDA_INFO"
	.sectionflags	@""
	.align	4


	//----- nvinfo : EIATTR_CUDA_API_VERSION
	.align		4
        /*0000*/ 	.byte	0x04, 0x37
        /*0002*/ 	.short	(.L_12 - .L_11)
.L_11:
        /*0004*/ 	.word	0x00000082


	//----- nvinfo : EIATTR_KPARAM_INFO
	.align		4
.L_12:
        /*0008*/ 	.byte	0x04, 0x17
        /*000a*/ 	.short	(.L_14 - .L_13)
.L_13:
        /*000c*/ 	.word	0x00000000
        /*0010*/ 	.short	0x0004
        /*0012*/ 	.short	0x0018
        /*0014*/ 	.byte	0x00, 0xf0, 0x11, 0x00


	//----- nvinfo : EIATTR_KPARAM_INFO
	.align		4
.L_14:
        /*0018*/ 	.byte	0x04, 0x17
        /*001a*/ 	.short	(.L_16 - .L_15)
.L_15:
        /*001c*/ 	.word	0x00000000
        /*0020*/ 	.short	0x0003
        /*0022*/ 	.short	0x0010
        /*0024*/ 	.byte	0x00, 0xf0, 0x21, 0x00


	//----- nvinfo : EIATTR_KPARAM_INFO
	.align		4
.L_16:
        /*0028*/ 	.byte	0x04, 0x17
        /*002a*/ 	.short	(.L_18 - .L_17)
.L_17:
        /*002c*/ 	.word	0x00000000
        /*0030*/ 	.short	0x0002
        /*0032*/ 	.short	0x000c
        /*0034*/ 	.byte	0x00, 0xf0, 0x11, 0x00


	//----- nvinfo : EIATTR_KPARAM_INFO
	.align		4
.L_18:
        /*0038*/ 	.byte	0x04, 0x17
        /*003a*/ 	.short	(.L_20 - .L_19)
.L_19:
        /*003c*/ 	.word	0x00000000
        /*0040*/ 	.short	0x0001
        /*0042*/ 	.short	0x0008
        /*0044*/ 	.byte	0x00, 0xf0, 0x11, 0x00


	//----- nvinfo : EIATTR_KPARAM_INFO
	.align		4
.L_20:
        /*0048*/ 	.byte	0x04, 0x17
        /*004a*/ 	.short	(.L_22 - .L_21)
.L_21:
        /*004c*/ 	.word	0x00000000
        /*0050*/ 	.short	0x0000
        /*0052*/ 	.short	0x0000
        /*0054*/ 	.byte	0x00, 0xf5, 0x21, 0x00


	//----- nvinfo : EIATTR_SPARSE_MMA_MASK
	.align		4
.L_22:
        /*0058*/ 	.byte	0x03, 0x50
        /*005a*/ 	.short	0x0000


	//----- nvinfo : EIATTR_MAXREG_COUNT
	.align		4
        /*005c*/ 	.byte	0x03, 0x1b
        /*005e*/ 	.short	0x00ff


	//----- nvinfo : EIATTR_MERCURY_ISA_VERSION
	.align		4
        /*0060*/ 	.byte	0x03, 0x5f
        /*0062*/ 	.short	0x0101


	//----- nvinfo : EIATTR_VRC_CTA_INIT_COUNT
	.align		4
        /*0064*/ 	.byte	0x02, 0x4a
	.zero		1
	.zero		1


	//----- nvinfo : EIATTR_EXIT_INSTR_OFFSETS
	.align		4
        /*0068*/ 	.byte	0x04, 0x1c
        /*006a*/ 	.short	(.L_24 - .L_23)


	//   ....[0]....
.L_23:
        /*006c*/ 	.word	0x000000d0


	//   ....[1]....
        /*0070*/ 	.word	0x00002110


	//----- nvinfo : EIATTR_CRS_STACK_SIZE
	.align		4
.L_24:
        /*0074*/ 	.byte	0x04, 0x1e
        /*0076*/ 	.short	(.L_26 - .L_25)
.L_25:
        /*0078*/ 	.word	0x00000000


	//----- nvinfo : EIATTR_CBANK_PARAM_SIZE
	.align		4
.L_26:
        /*007c*/ 	.byte	0x03, 0x19
        /*007e*/ 	.short	0x001c


	//----- nvinfo : EIATTR_PARAM_CBANK
	.align		4
        /*0080*/ 	.byte	0x04, 0x0a
        /*0082*/ 	.short	(.L_28 - .L_27)
	.align		4
.L_27:
        /*0084*/ 	.word	index@(.nv.constant0._Z19cudaKernelTexture2DPhiimf)
        /*0088*/ 	.short	0x0380
        /*008a*/ 	.short	0x001c


	//----- nvinfo : EIATTR_SW_WAR
	.align		4
.L_28:
        /*008c*/ 	.byte	0x04, 0x36
        /*008e*/ 	.short	(.L_30 - .L_29)
.L_29:
        /*0090*/ 	.word	0x00000008
.L_30:


//--------------------- .nv.callgraph             --------------------------
	.section	.nv.callgraph,"",@"SHT_CUDA_CALLGRAPH"
	.align	4
	.sectionentsize	8
	.align		4
        /*0000*/ 	.word	0x00000000
	.align		4
        /*0004*/ 	.word	0xffffffff
	.align		4
        /*0008*/ 	.word	0x00000000
	.align		4
        /*000c*/ 	.word	0xfffffffe
	.align		4
        /*0010*/ 	.word	0x00000000
	.align		4
        /*0014*/ 	.word	0xfffffffd
	.align		4
        /*0018*/ 	.word	0x00000000
	.align		4
        /*001c*/ 	.word	0xfffffffc


//--------------------- .nv.constant4             --------------------------
	.section	.nv.constant4,"a",@progbits
	.align	8
	.align		8
.nv.constant4:
        /*0000*/ 	.dword	__cudart_i2opi_f


//--------------------- .text._Z19cudaKernelTexture2DPhiimf --------------------------
	.section	.text._Z19cudaKernelTexture2DPhiimf,"ax",@progbits
	.align	128
        .global         _Z19cudaKernelTexture2DPhiimf
        .type           _Z19cudaKernelTexture2DPhiimf,@function
        .size           _Z19cudaKernelTexture2DPhiimf,(.L_x_38 - _Z19cudaKernelTexture2DPhiimf)
        .other          _Z19cudaKernelTexture2DPhiimf,@"STO_CUDA_ENTRY STV_DEFAULT"
_Z19cudaKernelTexture2DPhiimf:
.text._Z19cudaKernelTexture2DPhiimf:
[----:B------:R-:W0:Y:S01]  /*0000*/  LDC R1, c[0x0][0x37c] ;  /* 0x0000df00ff017b82 */ /* 0x000e220000000800 */
[----:B------:R-:W1:Y:S07]  /*0010*/  S2R R2, SR_TID.Y ;  /* 0x0000000000027919 */ /* 0x000e6e0000002200 */
[----:B------:R-:W2:Y:S01]  /*0020*/  LDC R0, c[0x0][0x360] ;  /* 0x0000d800ff007b82 */ /* 0x000ea20000000800 */
[----:B------:R-:W3:Y:S01]  /*0030*/  LDCU.64 UR6, c[0x0][0x388] ;  /* 0x00007100ff0677ac */ /* 0x000ee20008000a00 */
[----:B0-----:R-:W-:Y:S01]  /*0040*/  VIADD R1, R1, 0xffffffe0 ;  /* 0xffffffe001017836 */ /* 0x001fe20000000000 */
[----:B------:R-:W2:Y:S05]  /*0050*/  S2R R3, SR_TID.X ;  /* 0x0000000000037919 */ /* 0x000eaa0000002100 */
[----:B------:R-:W1:Y:S08]  /*0060*/  S2UR UR5, SR_CTAID.Y ;  /* 0x00000000000579c3 */ /* 0x000e700000002600 */
[----:B------:R-:W1:Y:S08]  /*0070*/  LDC R5, c[0x0][0x364] ;  /* 0x0000d900ff057b82 */ /* 0x000e700000000800 */
[----:B------:R-:W2:Y:S01]  /*0080*/  S2UR UR4, SR_CTAID.X ;  /* 0x00000000000479c3 */ /* 0x000ea20000002500 */
[----:B-1----:R-:W-:-:S05]  /*0090*/  IMAD R5, R5, UR5, R2 ;  /* 0x0000000505057c24 */ /* 0x002fca000f8e0202 */
[----:B---3--:R-:W-:Y:S01]  /*00a0*/  ISETP.GE.AND P0, PT, R5, UR7, PT ;  /* 0x0000000705007c0c */ /* 0x008fe2000bf06270 */
[----:B--2---:R-:W-:-:S05]  /*00b0*/  IMAD R0, R0, UR4, R3 ;  /* 0x0000000400007c24 */ /* 0x004fca000f8e0203 */
[----:B------:R-:W-:-:S13]  /*00c0*/  ISETP.GE.OR P0, PT, R0, UR6, P0 ;  /* 0x0000000600007c0c */ /* 0x000fda0008706670 */
[----:B------:R-:W-:Y:S05]  /*00d0*/  @P0 EXIT ;  /* 0x000000000000094d */ /* 0x000fea0003800000 */
[----:B------:R-:W-:Y:S01]  /*00e0*/  I2FP.F32.S32 R3, UR6 ;  /* 0x0000000600037c45 */ /* 0x000fe20008201400 */
[----:B------:R-:W0:Y:S01]  /*00f0*/  LDCU.64 UR4, c[0x0][0x390] ;  /* 0x00007200ff0477ac */ /* 0x000e220008000a00 */
[----:B------:R-:W-:Y:S01]  /*0100*/  IMAD.SHL.U32 R6, R0, 0x4, RZ ;  /* 0x0000000400067824 */ /* 0x000fe200078e00ff */
[----:B------:R-:W-:Y:S01]  /*0110*/  I2FP.F32.S32 R0, R0 ;  /* 0x0000000000007245 */ /* 0x000fe20000201400 */
[----:B------:R-:W1:Y:S01]  /*0120*/  MUFU.RCP R2, R3 ;  /* 0x0000000300027308 */ /* 0x000e620000001000 */
[----:B------:R-:W2:Y:S01]  /*0130*/  LDCU.64 UR6, c[0x0][0x380] ;  /* 0x00007000ff0677ac */ /* 0x000ea20008000a00 */
[----:B------:R-:W-:Y:S01]  /*0140*/  BSSY.RECONVERGENT B0, `(.L_x_0) ;  /* 0x0000011000007945 */ /* 0x000fe20003800200 */
[----:B------:R-:W-:Y:S01]  /*0150*/  SHF.R.S32.HI R7, RZ, 0x1f, R6 ;  /* 0x0000001fff077819 */ /* 0x000fe20000011406 */
[----:B------:R-:W-:-:S04]  /*0160*/  FADD R0, R0, R0 ;  /* 0x0000000000007221 */ /* 0x000fc80000000000 */
[----:B------:R-:W3:Y:S01]  /*0170*/  FCHK P0, R0, R3 ;  /* 0x0000000300007302 */ /* 0x000ee20000000000 */
[----:B0-----:R-:W-:-:S04]  /*0180*/  IMAD.WIDE.U32 R6, R5, UR4, R6 ;  /* 0x0000000405067c25 */ /* 0x001fc8000f8e0006 */
[----:B-1----:R-:W-:Y:S01]  /*0190*/  FFMA R9, -R3, R2, 1 ;  /* 0x3f80000003097423 */ /* 0x002fe20000000102 */
[----:B------:R-:W-:Y:S01]  /*01a0*/  IMAD R7, R5, UR5, R7 ;  /* 0x0000000505077c24 */ /* 0x000fe2000f8e0207 */
[----:B--2---:R-:W-:Y:S02]  /*01b0*/  IADD3 R6, P1, PT, R6, UR6, RZ ;  /* 0x0000000606067c10 */ /* 0x004fe4000ff3e0ff */
[----:B------:R-:W-:Y:S02]  /*01c0*/  FFMA R9, R2, R9, R2 ;  /* 0x0000000902097223 */ /* 0x000fe40000000002 */
[----:B------:R-:W-:Y:S02]  /*01d0*/  IADD3.X R7, PT, PT, R7, UR7, RZ, P1, !PT ;  /* 0x0000000707077c10 */ /* 0x000fe40008ffe4ff */
[----:B------:R-:W-:-:S04]  /*01e0*/  FFMA R2, R0, R9, RZ ;  /* 0x0000000900027223 */ /* 0x000fc800000000ff */
[----:B------:R-:W-:-:S04]  /*01f0*/  FFMA R4, -R3, R2, R0 ;  /* 0x0000000203047223 */ /* 0x000fc80000000100 */
[----:B------:R-:W-:Y:S01]  /*0200*/  FFMA R2, R9, R4, R2 ;  /* 0x0000000409027223 */ /* 0x000fe20000000002 */
[----:B---3--:R-:W-:Y:S06]  /*0210*/  @!P0 BRA `(.L_x_1) ;  /* 0x00000000000c8947 */ /* 0x008fec0003800000 */
[----:B------:R-:W-:-:S07]  /*0220*/  MOV R2, 0x240 ;  /* 0x0000024000027802 */ /* 0x000fce0000000f00 */
[----:B------:R-:W-:Y:S05]  /*0230*/  CALL.REL.NOINC `($__internal_1_$__cuda_sm3x_div_rn_noftz_f32_slowpath) ;  /* 0x00000024002c7944 */ /* 0x000fea0003c00000 */
[----:B------:R-:W-:-:S07]  /*0240*/  IMAD.MOV.U32 R2, RZ, RZ, R0 ;  /* 0x000000ffff027224 */ /* 0x000fce00078e0000 */
.L_x_1:
[----:B------:R-:W-:Y:S05]  /*0250*/  BSYNC.RECONVERGENT B0 ;  /* 0x0000000000007941 */ /* 0x000fea0003800200 */
.L_x_0:
[----:B------:R-:W0:Y:S01]  /*0260*/  LDC R9, c[0x0][0x398] ;  /* 0x0000e600ff097b82 */ /* 0x000e220000000800 */
[----:B------:R-:W-:Y:S01]  /*0270*/  FADD R2, R2, -1 ;  /* 0xbf80000002027421 */ /* 0x000fe20000000000 */
[----:B------:R-:W1:Y:S01]  /*0280*/  LDCU.64 UR6, c[0x0][0x358] ;  /* 0x00006b00ff0677ac */ /* 0x000e620008000a00 */
[----:B------:R-:W-:Y:S02]  /*0290*/  BSSY.RECONVERGENT B0, `(.L_x_2) ;  /* 0x0000041000007945 */ /* 0x000fe40003800200 */
[----:B0-----:R-:W-:-:S04]  /*02a0*/  FFMA R9, R2, 10, R9 ;  /* 0x4120000002097823 */ /* 0x001fc80000000009 */
[C---:B------:R-:W-:Y:S01]  /*02b0*/  FMUL R0, R9.reuse, 0.63661974668502807617 ;  /* 0x3f22f98309007820 */ /* 0x040fe20000400000 */
[----:B------:R-:W-:-:S05]  /*02c0*/  FSETP.GE.AND P0, PT, |R9|, 105615, PT ;  /* 0x47ce47800900780b */ /* 0x000fca0003f06200 */
[----:B------:R-:W0:Y:S02]  /*02d0*/  F2I.NTZ R0, R0 ;  /* 0x0000000000007305 */ /* 0x000e240000203100 */
[----:B0-----:R-:W-:-:S05]  /*02e0*/  I2FP.F32.S32 R2, R0 ;  /* 0x0000000000027245 */ /* 0x001fca0000201400 */
[----:B------:R-:W-:-:S04]  /*02f0*/  FFMA R3, R2, -1.5707962512969970703, R9 ;  /* 0xbfc90fda02037823 */ /* 0x000fc80000000009 */
[----:B------:R-:W-:-:S04]  /*0300*/  FFMA R3, R2, -7.5497894158615963534e-08, R3 ;  /* 0xb3a2216802037823 */ /* 0x000fc80000000003 */
[----:B------:R-:W-:Y:S01]  /*0310*/  FFMA R2, R2, -5.3903029534742383927e-15, R3 ;  /* 0xa7c234c502027823 */ /* 0x000fe20000000003 */
[----:B-1----:R-:W-:Y:S06]  /*0320*/  @!P0 BRA `(.L_x_3) ;  /* 0x0000000000dc8947 */ /* 0x002fec0003800000 */
[----:B------:R-:W-:-:S13]  /*0330*/  FSETP.NEU.AND P0, PT, |R9|, +INF , PT ;  /* 0x7f8000000900780b */ /* 0x000fda0003f0d200 */
[----:B------:R-:W-:Y:S01]  /*0340*/  @!P0 FMUL R2, RZ, R9 ;  /* 0x00000009ff028220 */ /* 0x000fe20000400000 */
[----:B------:R-:W-:Y:S01]  /*0350*/  @!P0 MOV R0, RZ ;  /* 0x000000ff00008202 */ /* 0x000fe20000000f00 */
[----:B------:R-:W-:Y:S06]  /*0360*/  @!P0 BRA `(.L_x_3) ;  /* 0x0000000000cc8947 */ /* 0x000fec0003800000 */
[----:B------:R-:W-:Y:S01]  /*0370*/  IMAD.SHL.U32 R2, R9, 0x100, RZ ;  /* 0x0000010009027824 */ /* 0x000fe200078e00ff */
[----:B------:R-:W0:Y:S01]  /*0380*/  LDCU.64 UR8, c[0x4][URZ] ;  /* 0x01000000ff0877ac */ /* 0x000e220008000a00 */
[----:B------:R-:W-:Y:S02]  /*0390*/  IMAD.MOV.U32 R8, RZ, RZ, RZ ;  /* 0x000000ffff087224 */ /* 0x000fe400078e00ff */
[----:B------:R-:W-:Y:S01]  /*03a0*/  IMAD.MOV.U32 R0, RZ, RZ, R1 ;  /* 0x000000ffff007224 */ /* 0x000fe200078e0001 */
[----:B------:R-:W-:Y:S01]  /*03b0*/  LOP3.LUT R15, R2, 0x80000000, RZ, 0xfc, !PT ;  /* 0x80000000020f7812 */ /* 0x000fe200078efcff */
[----:B------:R-:W-:Y:S01]  /*03c0*/  UMOV UR5, URZ ;  /* 0x000000ff00057c82 */ /* 0x000fe20008000000 */
[----:B------:R-:W-:-:S05]  /*03d0*/  UMOV UR4, URZ ;  /* 0x000000ff00047c82 */ /* 0x000fca0008000000 */
.L_x_4:
[----:B0-----:R-:W-:Y:S01]  /*03e0*/  MOV R10, UR8 ;  /* 0x00000008000a7c02 */ /* 0x001fe20008000f00 */
[----:B------:R-:W-:-:S05]  /*03f0*/  IMAD.U32 R11, RZ, RZ, UR9 ;  /* 0x00000009ff0b7e24 */ /* 0x000fca000f8e00ff */
[----:B------:R-:W2:Y:S01]  /*0400*/  LDG.E.CONSTANT R2, desc[UR6][R10.64] ;  /* 0x000000060a027981 */ /* 0x000ea2000c1e9900 */
[----:B------:R-:W-:Y:S02]  /*0410*/  UIADD3 UR8, UP0, UPT, UR8, 0x4, URZ ;  /* 0x0000000408087890 */ /* 0x000fe4000ff1e0ff */
[----:B------:R-:W-:Y:S02]  /*0420*/  UIADD3 UR4, UPT, UPT, UR4, 0x1, URZ ;  /* 0x0000000104047890 */ /* 0x000fe4000fffe0ff */
[----:B------:R-:W-:Y:S02]  /*0430*/  UIADD3.X UR9, UPT, UPT, URZ, UR9, URZ, UP0, !UPT ;  /* 0x00000009ff097290 */ /* 0x000fe400087fe4ff */
[----:B------:R-:W-:Y:S01]  /*0440*/  UISETP.NE.AND UP0, UPT, UR4, 0x6, UPT ;  /* 0x000000060400788c */ /* 0x000fe2000bf05270 */
[----:B--2---:R-:W-:-:S03]  /*0450*/  IMAD.WIDE.U32 R2, R2, R15, RZ ;  /* 0x0000000f02027225 */ /* 0x004fc600078e00ff */
[----:B------:R-:W-:-:S04]  /*0460*/  IADD3 R13, P0, PT, R2, R8, RZ ;  /* 0x00000008020d7210 */ /* 0x000fc80007f1e0ff */
[----:B------:R-:W-:Y:S01]  /*0470*/  IADD3.X R8, PT, PT, R3, UR5, RZ, P0, !PT ;  /* 0x0000000503087c10 */ /* 0x000fe200087fe4ff */
[----:B------:R0:W-:Y:S02]  /*0480*/  STL [R0], R13 ;  /* 0x0000000d00007387 */ /* 0x0001e40000100800 */
[----:B0-----:R-:W-:Y:S01]  /*0490*/  VIADD R0, R0, 0x4 ;  /* 0x0000000400007836 */ /* 0x001fe20000000000 */
[----:B------:R-:W-:Y:S06]  /*04a0*/  BRA.U UP0, `(.L_x_4) ;  /* 0xfffffffd00cc7547 */ /* 0x000fec000b83ffff */
[----:B------:R-:W-:Y:S01]  /*04b0*/  SHF.R.U32.HI R4, RZ, 0x17, R9 ;  /* 0x00000017ff047819 */ /* 0x000fe20000011609 */
[----:B------:R0:W-:Y:S03]  /*04c0*/  STL [R1+0x18], R8 ;  /* 0x0000180801007387 */ /* 0x0001e60000100800 */
[C---:B------:R-:W-:Y:S02]  /*04d0*/  LOP3.LUT R0, R4.reuse, 0xe0, RZ, 0xc0, !PT ;  /* 0x000000e004007812 */ /* 0x040fe400078ec0ff */
[----:B------:R-:W-:-:S03]  /*04e0*/  LOP3.LUT P0, RZ, R4, 0x1f, RZ, 0xc0, !PT ;  /* 0x0000001f04ff7812 */ /* 0x000fc6000780c0ff */
[----:B------:R-:W-:-:S05]  /*04f0*/  VIADD R0, R0, 0xffffff80 ;  /* 0xffffff8000007836 */ /* 0x000fca0000000000 */
[----:B------:R-:W-:-:S05]  /*0500*/  SHF.R.U32.HI R0, RZ, 0x5, R0 ;  /* 0x00000005ff007819 */ /* 0x000fca0000011600 */
[----:B------:R-:W-:-:S05]  /*0510*/  IMAD R12, R0, -0x4, R1 ;  /* 0xfffffffc000c7824 */ /* 0x000fca00078e0201 */
[----:B------:R-:W2:Y:S04]  /*0520*/  LDL R0, [R12+0x18] ;  /* 0x000018000c007983 */ /* 0x000ea80000100800 */
[----:B------:R-:W2:Y:S04]  /*0530*/  LDL R3, [R12+0x14] ;  /* 0x000014000c037983 */ /* 0x000ea80000100800 */
[----:B------:R-:W3:Y:S01]  /*0540*/  @P0 LDL R2, [R12+0x10] ;  /* 0x000010000c020983 */ /* 0x000ee20000100800 */
[----:B------:R-:W-:Y:S01]  /*0550*/  LOP3.LUT R4, R4, 0x1f, RZ, 0xc0, !PT ;  /* 0x0000001f04047812 */ /* 0x000fe200078ec0ff */
[----:B------:R-:W-:Y:S01]  /*0560*/  UMOV UR4, 0x54442d19 ;  /* 0x54442d1900047882 */ /* 0x000fe20000000000 */
[----:B------:R-:W-:-:S02]  /*0570*/  UMOV UR5, 0x3bf921fb ;  /* 0x3bf921fb00057882 */ /* 0x000fc40000000000 */
[-C--:B--2---:R-:W-:Y:S02]  /*0580*/  @P0 SHF.L.W.U32.HI R0, R3, R4.reuse, R0 ;  /* 0x0000000403000219 */ /* 0x084fe40000010e00 */
[----:B---3--:R-:W-:Y:S02]  /*0590*/  @P0 SHF.L.W.U32.HI R3, R2, R4, R3 ;  /* 0x0000000402030219 */ /* 0x008fe40000010e03 */
[----:B------:R-:W-:Y:S02]  /*05a0*/  ISETP.GE.AND P0, PT, R9, RZ, PT ;  /* 0x000000ff0900720c */ /* 0x000fe40003f06270 */
[C---:B------:R-:W-:Y:S02]  /*05b0*/  SHF.L.W.U32.HI R2, R3.reuse, 0x2, R0 ;  /* 0x0000000203027819 */ /* 0x040fe40000010e00 */
[----:B------:R-:W-:Y:S02]  /*05c0*/  SHF.L.U32 R3, R3, 0x2, RZ ;  /* 0x0000000203037819 */ /* 0x000fe400000006ff */
[----:B------:R-:W-:-:S02]  /*05d0*/  SHF.R.S32.HI R4, RZ, 0x1f, R2 ;  /* 0x0000001fff047819 */ /* 0x000fc40000011402 */
[----:B------:R-:W-:Y:S02]  /*05e0*/  LOP3.LUT R9, R2, R9, RZ, 0x3c, !PT ;  /* 0x0000000902097212 */ /* 0x000fe400078e3cff */
[C---:B------:R-:W-:Y:S02]  /*05f0*/  LOP3.LUT R10, R4.reuse, R3, RZ, 0x3c, !PT ;  /* 0x00000003040a7212 */ /* 0x040fe400078e3cff */
[----:B------:R-:W-:Y:S02]  /*0600*/  LOP3.LUT R11, R4, R2, RZ, 0x3c, !PT ;  /* 0x00000002040b7212 */ /* 0x000fe400078e3cff */
[----:B------:R-:W-:Y:S02]  /*0610*/  SHF.R.U32.HI R3, RZ, 0x1e, R0 ;  /* 0x0000001eff037819 */ /* 0x000fe40000011600 */
[----:B------:R-:W-:Y:S02]  /*0620*/  ISETP.GE.AND P1, PT, R9, RZ, PT ;  /* 0x000000ff0900720c */ /* 0x000fe40003f26270 */
[----:B------:R-:W1:Y:S01]  /*0630*/  I2F.F64.S64 R10, R10 ;  /* 0x0000000a000a7312 */ /* 0x000e620000301c00 */
[----:B------:R-:W-:-:S05]  /*0640*/  LEA.HI R0, R2, R3, RZ, 0x1 ;  /* 0x0000000302007211 */ /* 0x000fca00078f08ff */
[----:B------:R-:W-:-:S04]  /*0650*/  IMAD.MOV R2, RZ, RZ, -R0 ;  /* 0x000000ffff027224 */ /* 0x000fc800078e0a00 */
[----:B------:R-:W-:Y:S01]  /*0660*/  @!P0 IMAD.MOV.U32 R0, RZ, RZ, R2 ;  /* 0x000000ffff008224 */ /* 0x000fe200078e0002 */
[----:B-1----:R-:W-:-:S10]  /*0670*/  DMUL R12, R10, UR4 ;  /* 0x000000040a0c7c28 */ /* 0x002fd40008000000 */
[----:B------:R-:W1:Y:S02]  /*0680*/  F2F.F32.F64 R12, R12 ;  /* 0x0000000c000c7310 */ /* 0x000e640000301000 */
[----:B01----:R-:W-:-:S07]  /*0690*/  FSEL R2, -R12, R12, !P1 ;  /* 0x0000000c0c027208 */ /* 0x003fce0004800100 */
.L_x_3:
[----:B------:R-:W-:Y:S05]  /*06a0*/  BSYNC.RECONVERGENT B0 ;  /* 0x0000000000007941 */ /* 0x000fea0003800200 */
.L_x_2:
[----:B------:R-:W0:Y:S01]  /*06b0*/  LDCU UR4, c[0x0][0x38c] ;  /* 0x00007180ff0477ac */ /* 0x000e220008000800 */
[----:B------:R-:W-:Y:S02]  /*06c0*/  IMAD.MOV.U32 R4, RZ, RZ, 0x37cbac00 ;  /* 0x37cbac00ff047424 */ /* 0x000fe400078e00ff */
[----:B------:R-:W-:Y:S01]  /*06d0*/  FMUL R9, R2, R2 ;  /* 0x0000000202097220 */ /* 0x000fe20000400000 */
[----:B------:R-:W-:Y:S01]  /*06e0*/  LOP3.LUT R8, R0, 0x1, RZ, 0xc0, !PT ;  /* 0x0000000100087812 */ /* 0x000fe200078ec0ff */
[----:B------:R-:W-:Y:S01]  /*06f0*/  IMAD.MOV.U32 R10, RZ, RZ, 0x3e2aaaa8 ;  /* 0x3e2aaaa8ff0a7424 */ /* 0x000fe200078e00ff */
[----:B------:R-:W-:Y:S01]  /*0700*/  BSSY.RECONVERGENT B0, `(.L_x_5) ;  /* 0x0000020000007945 */ /* 0x000fe20003800200 */
[----:B------:R-:W-:Y:S01]  /*0710*/  FFMA R4, R9, R4, -0.0013887860113754868507 ;  /* 0xbab607ed09047423 */ /* 0x000fe20000000004 */
[----:B------:R-:W-:Y:S02]  /*0720*/  ISETP.NE.U32.AND P0, PT, R8, 0x1, PT ;  /* 0x000000010800780c */ /* 0x000fe40003f05070 */
[----:B------:R-:W-:-:S02]  /*0730*/  MOV R8, 0x3c0885e4 ;  /* 0x3c0885e400087802 */ /* 0x000fc40000000f00 */
[----:B------:R-:W-:Y:S02]  /*0740*/  FSEL R4, R4, -0.00019574658654164522886, P0 ;  /* 0xb94d415304047808 */ /* 0x000fe40000000000 */
[----:B------:R-:W-:Y:S02]  /*0750*/  FSEL R8, R8, 0.041666727513074874878, !P0 ;  /* 0x3d2aaabb08087808 */ /* 0x000fe40004000000 */
[----:B------:R-:W-:Y:S02]  /*0760*/  FSEL R10, -R10, -0.4999999701976776123, !P0 ;  /* 0xbeffffff0a0a7808 */ /* 0x000fe40004000100 */
[----:B0-----:R-:W-:Y:S01]  /*0770*/  I2FP.F32.U32 R3, UR4 ;  /* 0x0000000400037c45 */ /* 0x001fe20008201000 */
[C---:B------:R-:W-:Y:S01]  /*0780*/  FFMA R8, R9.reuse, R4, R8 ;  /* 0x0000000409087223 */ /* 0x040fe20000000008 */
[----:B------:R-:W-:Y:S01]  /*0790*/  VIADD R4, R0, 0x1 ;  /* 0x0000000100047836 */ /* 0x000fe20000000000 */
[----:B------:R-:W-:Y:S01]  /*07a0*/  FSEL R0, R2, 1, !P0 ;  /* 0x3f80000002007808 */ /* 0x000fe20004000000 */
[----:B------:R-:W0:Y:S01]  /*07b0*/  MUFU.RCP R12, R3 ;  /* 0x00000003000c7308 */ /* 0x000e220000001000 */
[----:B------:R-:W-:Y:S01]  /*07c0*/  I2FP.F32.U32 R2, R5 ;  /* 0x0000000500027245 */ /* 0x000fe20000201000 */
[C---:B------:R-:W-:Y:S01]  /*07d0*/  FFMA R8, R9.reuse, R8, R10 ;  /* 0x0000000809087223 */ /* 0x040fe2000000000a */
[----:B------:R-:W-:Y:S01]  /*07e0*/  LOP3.LUT P1, RZ, R4, 0x2, RZ, 0xc0, !PT ;  /* 0x0000000204ff7812 */ /* 0x000fe2000782c0ff */
[----:B------:R-:W-:-:S02]  /*07f0*/  FFMA R9, R9, R0, RZ ;  /* 0x0000000009097223 */ /* 0x000fc400000000ff */
[----:B------:R-:W-:Y:S02]  /*0800*/  FADD R2, R2, R2 ;  /* 0x0000000202027221 */ /* 0x000fe40000000000 */
[----:B------:R-:W-:Y:S01]  /*0810*/  FFMA R0, R9, R8, R0 ;  /* 0x0000000809007223 */ /* 0x000fe20000000000 */
[----:B------:R-:W-:Y:S01]  /*0820*/  IMAD.MOV.U32 R9, RZ, RZ, 0x3f000000 ;  /* 0x3f000000ff097424 */ /* 0x000fe200078e00ff */
[----:B------:R-:W1:Y:S06]  /*0830*/  FCHK P0, R2, R3 ;  /* 0x0000000302007302 */ /* 0x000e6c0000000000 */
[----:B------:R-:W-:Y:S01]  /*0840*/  @P1 FADD R0, RZ, -R0 ;  /* 0x80000000ff001221 */ /* 0x000fe20000000000 */
[----:B0-----:R-:W-:-:S03]  /*0850*/  FFMA R11, -R3, R12, 1 ;  /* 0x3f800000030b7423 */ /* 0x001fc6000000010c */
[----:B------:R-:W-:Y:S01]  /*0860*/  FFMA R24, R0, R9, 0.5 ;  /* 0x3f00000000187423 */ /* 0x000fe20000000009 */
[----:B------:R-:W-:-:S04]  /*0870*/  FFMA R11, R12, R11, R12 ;  /* 0x0000000b0c0b7223 */ /* 0x000fc8000000000c */
[----:B------:R-:W-:-:S04]  /*0880*/  FFMA R4, R2, R11, RZ ;  /* 0x0000000b02047223 */ /* 0x000fc800000000ff */
[----:B------:R-:W-:-:S04]  /*0890*/  FFMA R5, -R3, R4, R2 ;  /* 0x0000000403057223 */ /* 0x000fc80000000102 */
[----:B------:R-:W-:Y:S01]  /*08a0*/  FFMA R4, R11, R5, R4 ;  /* 0x000000050b047223 */ /* 0x000fe20000000004 */
[----:B-1----:R-:W-:Y:S06]  /*08b0*/  @!P0 BRA `(.L_x_6) ;  /* 0x0000000000108947 */ /* 0x002fec0003800000 */
[----:B------:R-:W-:Y:S02]  /*08c0*/  MOV R0, R2 ;  /* 0x0000000200007202 */ /* 0x000fe40000000f00 */
[----:B------:R-:W-:-:S07]  /*08d0*/  MOV R2, 0x8f0 ;  /* 0x000008f000027802 */ /* 0x000fce0000000f00 */
[----:B------:R-:W-:Y:S05]  /*08e0*/  CALL.REL.NOINC `($__internal_1_$__cuda_sm3x_div_rn_noftz_f32_slowpath) ;  /* 0x0000001c00807944 */ /* 0x000fea0003c00000 */
[----:B------:R-:W-:-:S07]  /*08f0*/  IMAD.MOV.U32 R4, RZ, RZ, R0 ;  /* 0x000000ffff047224 */ /* 0x000fce00078e0000 */
.L_x_6:
[----:B------:R-:W-:Y:S05]  /*0900*/  BSYNC.RECONVERGENT B0 ;  /* 0x0000000000007941 */ /* 0x000fea0003800200 */
.L_x_5:
[----:B------:R-:W0:Y:S01]  /*0910*/  LDC R13, c[0x0][0x398] ;  /* 0x0000e600ff0d7b82 */ /* 0x000e220000000800 */
[----:B------:R-:W-:Y:S01]  /*0920*/  FADD R4, R4, -1 ;  /* 0xbf80000004047421 */ /* 0x000fe20000000000 */
[----:B------:R-:W-:Y:S03]  /*0930*/  BSSY.RECONVERGENT B0, `(.L_x_7) ;  /* 0x0000041000007945 */ /* 0x000fe60003800200 */
        /* <DEDUP_REMOVED lines=8> */
[----:B------:R-:W-:Y:S06]  /*09c0*/  @!P0 BRA `(.L_x_8) ;  /* 0x0000000000dc8947 */ /* 0x000fec0003800000 */
[----:B------:R-:W-:-:S13]  /*09d0*/  FSETP.NEU.AND P0, PT, |R5|, +INF , PT ;  /* 0x7f8000000500780b */ /* 0x000fda0003f0d200 */
[----:B------:R-:W-:Y:S01]  /*09e0*/  @!P0 FMUL R3, RZ, R5 ;  /* 0x00000005ff038220 */ /* 0x000fe20000400000 */
[----:B------:R-:W-:Y:S01]  /*09f0*/  @!P0 IMAD.MOV.U32 R0, RZ, RZ, RZ ;  /* 0x000000ffff008224 */ /* 0x000fe200078e00ff */
[----:B------:R-:W-:Y:S06]  /*0a00*/  @!P0 BRA `(.L_x_8) ;  /* 0x0000000000cc8947 */ /* 0x000fec0003800000 */
[----:B------:R-:W-:Y:S02]  /*0a10*/  IMAD.SHL.U32 R2, R5, 0x100, RZ ;  /* 0x0000010005027824 */ /* 0x000fe400078e00ff */
[----:B------:R-:W-:Y:S02]  /*0a20*/  HFMA2 R8, -RZ, RZ, 0, 0 ;  /* 0x00000000ff087431 */ /* 0x000fe400000001ff */
[----:B------:R-:W-:Y:S01]  /*0a30*/  IMAD.MOV.U32 R0, RZ, RZ, R1 ;  /* 0x000000ffff007224 */ /* 0x000fe200078e0001 */
[----:B------:R-:W0:Y:S01]  /*0a40*/  LDCU.64 UR8, c[0x4][URZ] ;  /* 0x01000000ff0877ac */ /* 0x000e220008000a00 */
[----:B------:R-:W-:Y:S01]  /*0a50*/  LOP3.LUT R15, R2, 0x80000000, RZ, 0xfc, !PT ;  /* 0x80000000020f7812 */ /* 0x000fe200078efcff */
[----:B------:R-:W-:Y:S01]  /*0a60*/  UMOV UR5, URZ ;  /* 0x000000ff00057c82 */ /* 0x000fe20008000000 */
[----:B------:R-:W-:-:S05]  /*0a70*/  UMOV UR4, URZ ;  /* 0x000000ff00047c82 */ /* 0x000fca0008000000 */
.L_x_9:
[----:B0-----:R-:W-:Y:S02]  /*0a80*/  IMAD.U32 R10, RZ, RZ, UR8 ;  /* 0x00000008ff0a7e24 */ /* 0x001fe4000f8e00ff */
        /* <DEDUP_REMOVED lines=10> */
[----:B0-----:R-:W-:Y:S01]  /*0b30*/  IADD3 R0, PT, PT, R0, 0x4, RZ ;  /* 0x0000000400007810 */ /* 0x001fe20007ffe0ff */
        /* <DEDUP_REMOVED lines=17> */
[C---:B------:R-:W-:Y:S01]  /*0c50*/  SHF.L.W.U32.HI R2, R3.reuse, 0x2, R0 ;  /* 0x0000000203027819 */ /* 0x040fe20000010e00 */
[----:B------:R-:W-:-:S03]  /*0c60*/  IMAD.SHL.U32 R3, R3, 0x4, RZ ;  /* 0x0000000403037824 */ /* 0x000fc600078e00ff */
[----:B------:R-:W-:Y:S02]  /*0c70*/  SHF.R.S32.HI R4, RZ, 0x1f, R2 ;  /* 0x0000001fff047819 */ /* 0x000fe40000011402 */
[----:B------:R-:W-:Y:S02]  /*0c80*/  LOP3.LUT R5, R2, R5, RZ, 0x3c, !PT ;  /* 0x0000000502057212 */ /* 0x000fe400078e3cff */
[C---:B------:R-:W-:Y:S02]  /*0c90*/  LOP3.LUT R10, R4.reuse, R3, RZ, 0x3c, !PT ;  /* 0x00000003040a7212 */ /* 0x040fe400078e3cff */
[----:B------:R-:W-:Y:S02]  /*0ca0*/  LOP3.LUT R11, R4, R2, RZ, 0x3c, !PT ;  /* 0x00000002040b7212 */ /* 0x000fe400078e3cff */
[----:B------:R-:W-:Y:S02]  /*0cb0*/  SHF.R.U32.HI R3, RZ, 0x1e, R0 ;  /* 0x0000001eff037819 */ /* 0x000fe40000011600 */
[----:B------:R-:W-:-:S02]  /*0cc0*/  ISETP.GE.AND P1, PT, R5, RZ, PT ;  /* 0x000000ff0500720c */ /* 0x000fc40003f26270 */
[----:B------:R-:W0:Y:S01]  /*0cd0*/  I2F.F64.S64 R10, R10 ;  /* 0x0000000a000a7312 */ /* 0x000e220000301c00 */
[----:B------:R-:W-:-:S05]  /*0ce0*/  LEA.HI R0, R2, R3, RZ, 0x1 ;  /* 0x0000000302007211 */ /* 0x000fca00078f08ff */
[----:B------:R-:W-:-:S05]  /*0cf0*/  IMAD.MOV R2, RZ, RZ, -R0 ;  /* 0x000000ffff027224 */ /* 0x000fca00078e0a00 */
[----:B------:R-:W-:Y:S01]  /*0d00*/  @!P0 MOV R0, R2 ;  /* 0x0000000200008202 */ /* 0x000fe20000000f00 */
[----:B0-----:R-:W-:-:S10]  /*0d10*/  DMUL R8, R10, UR4 ;  /* 0x000000040a087c28 */ /* 0x001fd40008000000 */
[----:B------:R-:W0:Y:S02]  /*0d20*/  F2F.F32.F64 R8, R8 ;  /* 0x0000000800087310 */ /* 0x000e240000301000 */
[----:B0-----:R-:W-:-:S07]  /*0d30*/  FSEL R3, -R8, R8, !P1 ;  /* 0x0000000808037208 */ /* 0x001fce0004800100 */
.L_x_8:
[----:B------:R-:W-:Y:S05]  /*0d40*/  BSYNC.RECONVERGENT B0 ;  /* 0x0000000000007941 */ /* 0x000fea0003800200 */
.L_x_7:
[----:B------:R-:W-:Y:S01]  /*0d50*/  FMUL R2, R13, 0.63661974668502807617 ;  /* 0x3f22f9830d027820 */ /* 0x000fe20000400000 */
[----:B------:R-:W-:Y:S01]  /*0d60*/  LOP3.LUT R4, R0, 0x1, RZ, 0xc0, !PT ;  /* 0x0000000100047812 */ /* 0x000fe200078ec0ff */
[----:B------:R-:W-:Y:S02]  /*0d70*/  IMAD.MOV.U32 R12, RZ, RZ, 0x37cbac00 ;  /* 0x37cbac00ff0c7424 */ /* 0x000fe400078e00ff */
[----:B------:R-:W-:Y:S01]  /*0d80*/  FMUL R5, R3, R3 ;  /* 0x0000000303057220 */ /* 0x000fe20000400000 */
[----:B------:R-:W-:Y:S01]  /*0d90*/  IMAD.MOV.U32 R14, RZ, RZ, 0x3c0885e4 ;  /* 0x3c0885e4ff0e7424 */ /* 0x000fe200078e00ff */
[----:B------:R-:W-:Y:S01]  /*0da0*/  ISETP.NE.U32.AND P0, PT, R4, 0x1, PT ;  /* 0x000000010400780c */ /* 0x000fe20003f05070 */
[----:B------:R-:W0:Y:S01]  /*0db0*/  F2I.NTZ R2, R2 ;  /* 0x0000000200027305 */ /* 0x000e220000203100 */
[----:B------:R-:W-:Y:S01]  /*0dc0*/  FFMA R4, R5, R12, -0.0013887860113754868507 ;  /* 0xbab607ed05047423 */ /* 0x000fe2000000000c */
[----:B------:R-:W-:Y:S01]  /*0dd0*/  HFMA2 R15, -RZ, RZ, 1.541015625, -0.052001953125 ;  /* 0x3e2aaaa8ff0f7431 */ /* 0x000fe200000001ff */
[----:B------:R-:W-:Y:S01]  /*0de0*/  FSEL R8, R14, 0.041666727513074874878, !P0 ;  /* 0x3d2aaabb0e087808 */ /* 0x000fe20004000000 */
[----:B------:R-:W-:-:S02]  /*0df0*/  VIADD R0, R0, 0x1 ;  /* 0x0000000100007836 */ /* 0x000fc40000000000 */
[----:B------:R-:W-:Y:S01]  /*0e00*/  FSEL R4, R4, -0.00019574658654164522886, P0 ;  /* 0xb94d415304047808 */ /* 0x000fe20000000000 */
[----:B------:R-:W-:Y:S02]  /*0e10*/  IMAD.MOV.U32 R11, RZ, RZ, 0x3f000000 ;  /* 0x3f000000ff0b7424 */ /* 0x000fe400078e00ff */
[----:B------:R-:W-:Y:S02]  /*0e20*/  LOP3.LUT P1, RZ, R0, 0x2, RZ, 0xc0, !PT ;  /* 0x0000000200ff7812 */ /* 0x000fe4000782c0ff */
[----:B------:R-:W-:Y:S01]  /*0e30*/  FFMA R4, R5, R4, R8 ;  /* 0x0000000405047223 */ /* 0x000fe20000000008 */
[----:B------:R-:W-:Y:S02]  /*0e40*/  FSEL R8, -R15, -0.4999999701976776123, !P0 ;  /* 0xbeffffff0f087808 */ /* 0x000fe40004000100 */
[----:B------:R-:W-:Y:S02]  /*0e50*/  FSEL R0, R3, 1, !P0 ;  /* 0x3f80000003007808 */ /* 0x000fe40004000000 */
[----:B------:R-:W-:Y:S01]  /*0e60*/  FSETP.GE.AND P0, PT, |R13|, 105615, PT ;  /* 0x47ce47800d00780b */ /* 0x000fe20003f06200 */
[C---:B------:R-:W-:Y:S01]  /*0e70*/  FFMA R4, R5.reuse, R4, R8 ;  /* 0x0000000405047223 */ /* 0x040fe20000000008 */
[----:B0-----:R-:W-:Y:S01]  /*0e80*/  I2FP.F32.S32 R10, R2 ;  /* 0x00000002000a7245 */ /* 0x001fe20000201400 */
[----:B------:R-:W-:-:S04]  /*0e90*/  FFMA R5, R5, R0, RZ ;  /* 0x0000000005057223 */ /* 0x000fc800000000ff */
[----:B------:R-:W-:Y:S01]  /*0ea0*/  FFMA R3, R10, -1.5707962512969970703, R13 ;  /* 0xbfc90fda0a037823 */ /* 0x000fe2000000000d */
[----:B------:R-:W-:-:S03]  /*0eb0*/  FFMA R4, R5, R4, R0 ;  /* 0x0000000405047223 */ /* 0x000fc60000000000 */
[----:B------:R-:W-:Y:S01]  /*0ec0*/  FFMA R3, R10, -7.5497894158615963534e-08, R3 ;  /* 0xb3a221680a037823 */ /* 0x000fe20000000003 */
[----:B------:R-:W-:-:S03]  /*0ed0*/  @P1 FADD R4, RZ, -R4 ;  /* 0x80000004ff041221 */ /* 0x000fc60000000000 */
[----:B------:R-:W-:Y:S01]  /*0ee0*/  FFMA R0, R10, -5.3903029534742383927e-15, R3 ;  /* 0xa7c234c50a007823 */ /* 0x000fe20000000003 */
[----:B------:R-:W-:Y:S01]  /*0ef0*/  FFMA R10, R4, R11, 0.5 ;  /* 0x3f000000040a7423 */ /* 0x000fe2000000000b */
[----:B------:R-:W-:Y:S06]  /*0f00*/  @!P0 BRA `(.L_x_10) ;  /* 0x0000000000dc8947 */ /* 0x000fec0003800000 */
[----:B------:R-:W-:-:S13]  /*0f10*/  FSETP.NEU.AND P0, PT, |R13|, +INF , PT ;  /* 0x7f8000000d00780b */ /* 0x000fda0003f0d200 */
[----:B------:R-:W-:Y:S01]  /*0f20*/  @!P0 FMUL R0, RZ, R13 ;  /* 0x0000000dff008220 */ /* 0x000fe20000400000 */
[----:B------:R-:W-:Y:S01]  /*0f30*/  @!P0 IMAD.MOV.U32 R2, RZ, RZ, RZ ;  /* 0x000000ffff028224 */ /* 0x000fe200078e00ff */
[----:B------:R-:W-:Y:S06]  /*0f40*/  @!P0 BRA `(.L_x_10) ;  /* 0x0000000000cc8947 */ /* 0x000fec0003800000 */
[----:B------:R-:W-:Y:S01]  /*0f50*/  IMAD.SHL.U32 R2, R13, 0x100, RZ ;  /* 0x000001000d027824 */ /* 0x000fe200078e00ff */
[----:B------:R-:W-:Y:S01]  /*0f60*/  MOV R4, RZ ;  /* 0x000000ff00047202 */ /* 0x000fe20000000f00 */
[----:B------:R-:W-:Y:S01]  /*0f70*/  IMAD.MOV.U32 R19, RZ, RZ, RZ ;  /* 0x000000ffff137224 */ /* 0x000fe200078e00ff */
[----:B------:R-:W0:Y:S01]  /*0f80*/  LDCU.64 UR8, c[0x4][URZ] ;  /* 0x01000000ff0877ac */ /* 0x000e220008000a00 */
[----:B------:R-:W-:Y:S01]  /*0f90*/  IMAD.MOV.U32 R0, RZ, RZ, R1 ;  /* 0x000000ffff007224 */ /* 0x000fe200078e0001 */
[----:B------:R-:W-:Y:S01]  /*0fa0*/  LOP3.LUT R5, R2, 0x80000000, RZ, 0xfc, !PT ;  /* 0x8000000002057812 */ /* 0x000fe200078efcff */
[----:B------:R-:W-:-:S06]  /*0fb0*/  UMOV UR4, URZ ;  /* 0x000000ff00047c82 */ /* 0x000fcc0008000000 */
.L_x_11:
[----:B0-----:R-:W-:Y:S01]  /*0fc0*/  IMAD.U32 R8, RZ, RZ, UR8 ;  /* 0x00000008ff087e24 */ /* 0x001fe2000f8e00ff */
[----:B------:R-:W-:-:S05]  /*0fd0*/  MOV R9, UR9 ;  /* 0x0000000900097c02 */ /* 0x000fca0008000f00 */
[----:B------:R-:W2:Y:S01]  /*0fe0*/  LDG.E.CONSTANT R2, desc[UR6][R8.64] ;  /* 0x0000000608027981 */ /* 0x000ea2000c1e9900 */
[----:B------:R-:W-:Y:S02]  /*0ff0*/  UIADD3 UR8, UP0, UPT, UR8, 0x4, URZ ;  /* 0x0000000408087890 */ /* 0x000fe4000ff1e0ff */
[----:B------:R-:W-:Y:S02]  /*1000*/  UIADD3 UR4, UPT, UPT, UR4, 0x1, URZ ;  /* 0x0000000104047890 */ /* 0x000fe4000fffe0ff */
[----:B------:R-:W-:Y:S02]  /*1010*/  UIADD3.X UR9, UPT, UPT, URZ, UR9, URZ, UP0, !UPT ;  /* 0x00000009ff097290 */ /* 0x000fe400087fe4ff */
[----:B------:R-:W-:Y:S01]  /*1020*/  UISETP.NE.AND UP0, UPT, UR4, 0x6, UPT ;  /* 0x000000060400788c */ /* 0x000fe2000bf05270 */
[----:B--2---:R-:W-:-:S03]  /*1030*/  IMAD.WIDE.U32 R2, R2, R5, RZ ;  /* 0x0000000502027225 */ /* 0x004fc600078e00ff */
[----:B------:R-:W-:-:S05]  /*1040*/  IADD3 R17, P0, PT, R2, R4, RZ ;  /* 0x0000000402117210 */ /* 0x000fca0007f1e0ff */
[----:B------:R0:W-:Y:S01]  /*1050*/  STL [R0], R17 ;  /* 0x0000001100007387 */ /* 0x0001e20000100800 */
[----:B------:R-:W-:Y:S02]  /*1060*/  IMAD.X R4, R3, 0x1, R19, P0 ;  /* 0x0000000103047824 */ /* 0x000fe400000e0613 */
        /* <DEDUP_REMOVED lines=21> */
[----:B------:R-:W-:Y:S02]  /*11c0*/  SHF.R.U32.HI R3, RZ, 0x1e, R3 ;  /* 0x0000001eff037819 */ /* 0x000fe40000011603 */
[C---:B------:R-:W-:Y:S02]  /*11d0*/  LOP3.LUT R8, R5.reuse, R2, RZ, 0x3c, !PT ;  /* 0x0000000205087212 */ /* 0x040fe400078e3cff */
[----:B------:R-:W-:Y:S02]  /*11e0*/  LOP3.LUT R9, R5, R0, RZ, 0x3c, !PT ;  /* 0x0000000005097212 */ /* 0x000fe400078e3cff */
[C---:B------:R-:W-:Y:S02]  /*11f0*/  LEA.HI R2, R0.reuse, R3, RZ, 0x1 ;  /* 0x0000000300027211 */ /* 0x040fe400078f08ff */
[----:B------:R-:W-:Y:S02]  /*1200*/  LOP3.LUT R13, R0, R13, RZ, 0x3c, !PT ;  /* 0x0000000d000d7212 */ /* 0x000fe400078e3cff */
[----:B------:R-:W0:Y:S01]  /*1210*/  I2F.F64.S64 R8, R8 ;  /* 0x0000000800087312 */ /* 0x000e220000301c00 */
[----:B------:R-:W-:Y:S01]  /*1220*/  IMAD.MOV R0, RZ, RZ, -R2 ;  /* 0x000000ffff007224 */ /* 0x000fe200078e0a02 */
[----:B------:R-:W-:-:S03]  /*1230*/  ISETP.GE.AND P1, PT, R13, RZ, PT ;  /* 0x000000ff0d00720c */ /* 0x000fc60003f26270 */
[----:B------:R-:W-:Y:S01]  /*1240*/  @!P0 IMAD.MOV.U32 R2, RZ, RZ, R0 ;  /* 0x000000ffff028224 */ /* 0x000fe200078e0000 */
[----:B0-----:R-:W-:-:S10]  /*1250*/  DMUL R4, R8, UR4 ;  /* 0x0000000408047c28 */ /* 0x001fd40008000000 */
[----:B------:R-:W0:Y:S02]  /*1260*/  F2F.F32.F64 R4, R4 ;  /* 0x0000000400047310 */ /* 0x000e240000301000 */
[----:B0-----:R-:W-:-:S07]  /*1270*/  FSEL R0, -R4, R4, !P1 ;  /* 0x0000000404007208 */ /* 0x001fce0004800100 */
.L_x_10:
[----:B------:R-:W2:Y:S01]  /*1280*/  LDG.E.U8 R3, desc[UR6][R6.64+0x1] ;  /* 0x0000010606037981 */ /* 0x000ea2000c1e1100 */
[C---:B------:R-:W-:Y:S01]  /*1290*/  FMUL R5, |R10|.reuse, 16777216 ;  /* 0x4b8000000a057820 */ /* 0x040fe20000400200 */
[C---:B------:R-:W-:Y:S01]  /*12a0*/  FSETP.GEU.AND P0, PT, |R10|.reuse, 1.175494350822287508e-38, PT ;  /* 0x008000000a00780b */ /* 0x040fe20003f0e200 */
[----:B------:R-:W-:Y:S01]  /*12b0*/  BSSY.RECONVERGENT B0, `(.L_x_12) ;  /* 0x000005b000007945 */ /* 0x000fe20003800200 */
[----:B------:R-:W-:Y:S01]  /*12c0*/  FSETP.NEU.AND P2, PT, R10, 1, PT ;  /* 0x3f8000000a00780b */ /* 0x000fe20003f4d000 */
[----:B------:R-:W-:Y:S01]  /*12d0*/  IMAD.MOV.U32 R22, RZ, RZ, 0x3f800000 ;  /* 0x3f800000ff167424 */ /* 0x000fe200078e00ff */
[----:B------:R-:W-:-:S05]  /*12e0*/  FSEL R5, R5, |R10|, !P0 ;  /* 0x4000000a05057208 */ /* 0x000fca0004000000 */
[----:B------:R-:W-:-:S05]  /*12f0*/  VIADD R4, R5, 0xc0cafb0d ;  /* 0xc0cafb0d05047836 */ /* 0x000fca0000000000 */
[----:B------:R-:W-:Y:S02]  /*1300*/  LOP3.LUT R8, R4, 0xff800000, RZ, 0xc0, !PT ;  /* 0xff80000004087812 */ /* 0x000fe400078ec0ff */
[----:B------:R-:W-:Y:S02]  /*1310*/  FSEL R4, RZ, -24, P0 ;  /* 0xc1c00000ff047808 */ /* 0x000fe40000000000 */
[-C--:B------:R-:W-:Y:S02]  /*1320*/  IADD3 R5, PT, PT, R5, -R8.reuse, RZ ;  /* 0x8000000805057210 */ /* 0x080fe40007ffe0ff */
[----:B------:R-:W-:-:S03]  /*1330*/  I2FP.F32.S32 R9, R8 ;  /* 0x0000000800097245 */ /* 0x000fc60000201400 */
[C---:B------:R-:W-:Y:S01]  /*1340*/  FADD R13, R5.reuse, 1 ;  /* 0x3f800000050d7421 */ /* 0x040fe20000000000 */
[----:B------:R-:W-:Y:S01]  /*1350*/  FADD R16, R5, -1 ;  /* 0xbf80000005107421 */ /* 0x000fe20000000000 */
[----:B------:R-:W-:-:S03]  /*1360*/  FFMA R8, R9, 1.1920928955078125e-07, R4 ;  /* 0x3400000009087823 */ /* 0x000fc60000000004 */
[----:B------:R-:W-:Y:S01]  /*1370*/  FADD R18, R16, R16 ;  /* 0x0000001010127221 */ /* 0x000fe20000000000 */
[----:B------:R-:W0:Y:S03]  /*1380*/  MUFU.RCP R13, R13 ;  /* 0x0000000d000d7308 */ /* 0x000e260000001000 */
[----:B0-----:R-:W-:Y:S01]  /*1390*/  FMUL R5, R13, R18 ;  /* 0x000000120d057220 */ /* 0x001fe20000400000 */
[----:B------:R-:W-:-:S03]  /*13a0*/  IMAD.MOV.U32 R18, RZ, RZ, 0x3a2c32e4 ;  /* 0x3a2c32e4ff127424 */ /* 0x000fc600078e00ff */
[----:B------:R-:W-:Y:S01]  /*13b0*/  FADD R4, R16, -R5 ;  /* 0x8000000510047221 */ /* 0x000fe20000000000 */
[----:B------:R-:W-:-:S03]  /*13c0*/  FMUL R9, R5, R5 ;  /* 0x0000000505097220 */ /* 0x000fc60000400000 */
[----:B------:R-:W-:Y:S01]  /*13d0*/  FADD R17, R4, R4 ;  /* 0x0000000404117221 */ /* 0x000fe20000000000 */
[----:B------:R-:W-:Y:S01]  /*13e0*/  FFMA R4, R5, 1.4426950216293334961, R8 ;  /* 0x3fb8aa3b05047823 */ /* 0x000fe20000000008 */
[C---:B------:R-:W-:Y:S02]  /*13f0*/  FFMA R18, R9.reuse, R18, 0.0032181653659790754318 ;  /* 0x3b52e7db09127423 */ /* 0x040fe40000000012 */
[----:B------:R-:W-:Y:S01]  /*1400*/  FFMA R16, R16, -R5, R17 ;  /* 0x8000000510107223 */ /* 0x000fe20000000011 */
[----:B------:R-:W-:Y:S01]  /*1410*/  FADD R8, R8, -R4 ;  /* 0x8000000408087221 */ /* 0x000fe20000000000 */
[----:B------:R-:W-:Y:S01]  /*1420*/  FFMA R18, R9, R18, 0.018033718690276145935 ;  /* 0x3c93bb7309127423 */ /* 0x000fe20000000012 */
[C---:B------:R-:W-:Y:S01]  /*1430*/  LOP3.LUT R17, R2.reuse, 0x1, RZ, 0xc0, !PT ;  /* 0x0000000102117812 */ /* 0x040fe200078ec0ff */
[----:B------:R-:W-:Y:S01]  /*1440*/  FMUL R16, R13, R16 ;  /* 0x000000100d107220 */ /* 0x000fe20000400000 */
[----:B------:R-:W-:Y:S01]  /*1450*/  FFMA R13, R5, 1.4426950216293334961, R8 ;  /* 0x3fb8aa3b050d7823 */ /* 0x000fe20000000008 */
[----:B------:R-:W-:Y:S01]  /*1460*/  FFMA R18, R9, R18, 0.12022458761930465698 ;  /* 0x3df6384f09127423 */ /* 0x000fe20000000012 */
[----:B------:R-:W-:Y:S01]  /*1470*/  ISETP.NE.U32.AND P0, PT, R17, 0x1, PT ;  /* 0x000000011100780c */ /* 0x000fe20003f05070 */
[----:B------:R-:W-:-:S02]  /*1480*/  VIADD R2, R2, 0x1 ;  /* 0x0000000102027836 */ /* 0x000fc40000000000 */
[----:B------:R-:W-:Y:S01]  /*1490*/  FFMA R8, R16, 1.4426950216293334961, R13 ;  /* 0x3fb8aa3b10087823 */ /* 0x000fe2000000000d */
[----:B------:R-:W-:Y:S01]  /*14a0*/  FMUL R18, R9, R18 ;  /* 0x0000001209127220 */ /* 0x000fe20000400000 */
[----:B------:R-:W-:Y:S01]  /*14b0*/  FMUL R9, R0, R0 ;  /* 0x0000000000097220 */ /* 0x000fe20000400000 */
[----:B------:R-:W-:Y:S01]  /*14c0*/  FSEL R14, R14, 0.041666727513074874878, !P0 ;  /* 0x3d2aaabb0e0e7808 */ /* 0x000fe20004000000 */
[----:B------:R-:W-:Y:S01]  /*14d0*/  FFMA R13, R5, 1.9251366722983220825e-08, R8 ;  /* 0x32a55e34050d7823 */ /* 0x000fe20000000008 */
[----:B------:R-:W-:Y:S01]  /*14e0*/  FMUL R8, R18, 3 ;  /* 0x4040000012087820 */ /* 0x000fe20000400000 */
[----:B------:R-:W-:Y:S01]  /*14f0*/  FFMA R12, R9, R12, -0.0013887860113754868507 ;  /* 0xbab607ed090c7423 */ /* 0x000fe2000000000c */
[----:B------:R-:W-:Y:S02]  /*1500*/  LOP3.LUT P1, RZ, R2, 0x2, RZ, 0xc0, !PT ;  /* 0x0000000202ff7812 */ /* 0x000fe4000782c0ff */
[----:B------:R-:W-:Y:S01]  /*1510*/  FFMA R8, R16, R8, R13 ;  /* 0x0000000810087223 */ /* 0x000fe2000000000d */
[----:B------:R-:W-:-:S02]  /*1520*/  FSEL R0, R0, 1, !P0 ;  /* 0x3f80000000007808 */ /* 0x000fc40004000000 */
[----:B------:R-:W-:Y:S01]  /*1530*/  FSEL R12, R12, -0.00019574658654164522886, P0 ;  /* 0xb94d41530c0c7808 */ /* 0x000fe20000000000 */
[----:B------:R-:W-:Y:S01]  /*1540*/  FFMA R13, R5, R18, R8 ;  /* 0x00000012050d7223 */ /* 0x000fe20000000008 */
[----:B------:R-:W-:-:S03]  /*1550*/  FSEL R8, -R15, -0.4999999701976776123, !P0 ;  /* 0xbeffffff0f087808 */ /* 0x000fc60004000100 */
[----:B------:R-:W-:Y:S01]  /*1560*/  FADD R17, R4, R13 ;  /* 0x0000000d04117221 */ /* 0x000fe20000000000 */
[----:B------:R-:W-:-:S03]  /*1570*/  FFMA R12, R9, R12, R14 ;  /* 0x0000000c090c7223 */ /* 0x000fc6000000000e */
[----:B------:R-:W-:Y:S01]  /*1580*/  FMUL R2, R17, 3 ;  /* 0x4040000011027820 */ /* 0x000fe20000400000 */
[C---:B------:R-:W-:Y:S01]  /*1590*/  FFMA R8, R9.reuse, R12, R8 ;  /* 0x0000000c09087223 */ /* 0x040fe20000000008 */
[----:B------:R-:W-:Y:S01]  /*15a0*/  FFMA R9, R9, R0, RZ ;  /* 0x0000000009097223 */ /* 0x000fe200000000ff */
[----:B------:R-:W-:Y:S01]  /*15b0*/  FADD R4, -R4, R17 ;  /* 0x0000001104047221 */ /* 0x000fe20000000100 */
[----:B------:R-:W0:Y:S01]  /*15c0*/  FRND R5, R2 ;  /* 0x0000000200057307 */ /* 0x000e220000201000 */
[----:B------:R-:W-:Y:S01]  /*15d0*/  FFMA R17, R17, 3, -R2 ;  /* 0x4040000011117823 */ /* 0x000fe20000000802 */
[----:B------:R-:W-:Y:S01]  /*15e0*/  FFMA R0, R9, R8, R0 ;  /* 0x0000000809007223 */ /* 0x000fe20000000000 */
[----:B------:R-:W-:-:S03]  /*15f0*/  FADD R4, R13, -R4 ;  /* 0x800000040d047221 */ /* 0x000fc60000000000 */
[----:B------:R-:W-:Y:S01]  /*1600*/  @P1 FADD R0, RZ, -R0 ;  /* 0x80000000ff001221 */ /* 0x000fe20000000000 */
[----:B------:R-:W-:Y:S01]  /*1610*/  FFMA R4, R4, 3, R17 ;  /* 0x4040000004047823 */ /* 0x000fe20000000011 */
[----:B------:R-:W1:Y:S01]  /*1620*/  F2I.NTZ R12, R2 ;  /* 0x00000002000c7305 */ /* 0x000e620000203100 */
[----:B------:R-:W-:Y:S01]  /*1630*/  FSETP.GEU.AND P1, PT, R2, RZ, PT ;  /* 0x000000ff0200720b */ /* 0x000fe20003f2e000 */
[----:B------:R-:W-:Y:S01]  /*1640*/  FFMA R0, R0, R11, 0.5 ;  /* 0x3f00000000007423 */ /* 0x000fe2000000000b */
[----:B------:R-:W-:-:S03]  /*1650*/  IMAD.MOV.U32 R11, RZ, RZ, 0x391fcb8e ;  /* 0x391fcb8eff0b7424 */ /* 0x000fc600078e00ff */
[----:B------:R-:W-:Y:S01]  /*1660*/  FMUL R0, R0, 255 ;  /* 0x437f000000007820 */ /* 0x000fe20000400000 */
[----:B0-----:R-:W-:Y:S01]  /*1670*/  FADD R9, R2, -R5 ;  /* 0x8000000502097221 */ /* 0x001fe20000000000 */
[----:B------:R-:W-:Y:S02]  /*1680*/  FSETP.GT.AND P0, PT, R5, RZ, PT ;  /* 0x000000ff0500720b */ /* 0x000fe40003f04000 */
[----:B------:R0:W3:Y:S01]  /*1690*/  F2I.U32.TRUNC.NTZ R25, R0 ;  /* 0x0000000000197305 */ /* 0x0000e2000020f000 */
[----:B------:R-:W-:Y:S01]  /*16a0*/  FADD R4, R4, R9 ;  /* 0x0000000904047221 */ /* 0x000fe20000000000 */
[----:B------:R-:W-:Y:S02]  /*16b0*/  SEL R5, RZ, 0x83000000, P0 ;  /* 0x83000000ff057807 */ /* 0x000fe40000000000 */
[----:B------:R-:W-:Y:S01]  /*16c0*/  FSETP.GT.AND P0, PT, |R2|, 152, PT ;  /* 0x431800000200780b */ /* 0x000fe20003f04200 */
[----:B------:R-:W-:-:S04]  /*16d0*/  FFMA R9, R4, R11, 0.0013391353422775864601 ;  /* 0x3aaf85ed04097423 */ /* 0x000fc8000000000b */
[----:B------:R-:W-:Y:S01]  /*16e0*/  FFMA R9, R4, R9, 0.0096188392490148544312 ;  /* 0x3c1d985604097423 */ /* 0x000fe20000000009 */
[----:B0-----:R-:W-:Y:S01]  /*16f0*/  IADD3 R0, PT, PT, R5, 0x7f000000, RZ ;  /* 0x7f00000005007810 */ /* 0x001fe20007ffe0ff */
[----:B-1----:R-:W-:Y:S02]  /*1700*/  IMAD R5, R12, 0x800000, -R5 ;  /* 0x008000000c057824 */ /* 0x002fe400078e0a05 */
[C---:B------:R-:W-:Y:S01]  /*1710*/  FFMA R9, R4.reuse, R9, 0.055503588169813156128 ;  /* 0x3d6357bb04097423 */ /* 0x040fe20000000009 */
[----:B---3--:R0:W-:Y:S03]  /*1720*/  STG.E.U8 desc[UR6][R6.64], R25 ;  /* 0x0000001906007986 */ /* 0x0081e6000c101106 */
[----:B------:R-:W-:-:S04]  /*1730*/  FFMA R11, R4, R9, 0.24022644758224487305 ;  /* 0x3e75fdec040b7423 */ /* 0x000fc80000000009 */
[----:B------:R-:W-:-:S04]  /*1740*/  FFMA R11, R4, R11, 0.69314718246459960938 ;  /* 0x3f317218040b7423 */ /* 0x000fc8000000000b */
[----:B------:R-:W-:-:S04]  /*1750*/  FFMA R11, R4, R11, 1 ;  /* 0x3f800000040b7423 */ /* 0x000fc8000000000b */
[----:B------:R-:W-:-:S04]  /*1760*/  FMUL R0, R11, R0 ;  /* 0x000000000b007220 */ /* 0x000fc80000400000 */
[----:B------:R-:W-:Y:S01]  /*1770*/  FMUL R0, R0, R5 ;  /* 0x0000000500007220 */ /* 0x000fe20000400000 */
[----:B------:R-:W-:Y:S01]  /*1780*/  @P0 FSEL R0, RZ, +INF , !P1 ;  /* 0x7f800000ff000808 */ /* 0x000fe20004800000 */
[----:B--2---:R-:W1:Y:S02]  /*1790*/  I2F.F64.U16 R8, R3 ;  /* 0x0000000300087312 */ /* 0x004e640000101800 */
[----:B-1----:R-:W-:Y:S01]  /*17a0*/  DMUL R8, R8, 0.5 ;  /* 0x3fe0000008087828 */ /* 0x002fe20000000000 */
[----:B0-----:R-:W-:Y:S10]  /*17b0*/  @!P2 BRA `(.L_x_13) ;  /* 0x000000000028a947 */ /* 0x001ff40003800000 */
[----:B------:R-:W-:-:S13]  /*17c0*/  FSETP.NAN.AND P0, PT, |R10|, |R10|, PT ;  /* 0x4000000a0a00720b */ /* 0x000fda0003f08200 */
[----:B------:R-:W-:Y:S01]  /*17d0*/  @P0 FADD R22, R10, 3 ;  /* 0x404000000a160421 */ /* 0x000fe20000000000 */
[----:B------:R-:W-:Y:S06]  /*17e0*/  @P0 BRA `(.L_x_13) ;  /* 0x00000000001c0947 */ /* 0x000fec0003800000 */
[----:B------:R-:W-:-:S04]  /*17f0*/  FSETP.NEU.AND P0, PT, |R10|, +INF , PT ;  /* 0x7f8000000a00780b */ /* 0x000fc80003f0d200 */
[----:B------:R-:W-:-:S13]  /*1800*/  FSETP.NEU.AND P0, PT, R10, RZ, P0 ;  /* 0x000000ff0a00720b */ /* 0x000fda000070d000 */
[----:B------:R-:W-:Y:S01]  /*1810*/  @!P0 FADD R22, R10, R10 ;  /* 0x0000000a0a168221 */ /* 0x000fe20000000000 */
[----:B------:R-:W-:Y:S06]  /*1820*/  @!P0 BRA `(.L_x_13) ;  /* 0x00000000000c8947 */ /* 0x000fec0003800000 */
[----:B------:R-:W-:Y:S01]  /*1830*/  FSETP.GEU.AND P0, PT, R10, RZ, PT ;  /* 0x000000ff0a00720b */ /* 0x000fe20003f0e000 */
[----:B------:R-:W-:-:S12]  /*1840*/  IMAD.MOV.U32 R22, RZ, RZ, R0 ;  /* 0x000000ffff167224 */ /* 0x000fd800078e0000 */
[----:B------:R-:W-:-:S07]  /*1850*/  @!P0 FADD R22, -R0, -RZ ;  /* 0x800000ff00168221 */ /* 0x000fce0000000100 */
.L_x_13:
[----:B------:R-:W-:Y:S05]  /*1860*/  BSYNC.RECONVERGENT B0 ;  /* 0x0000000000007941 */ /* 0x000fea0003800200 */
.L_x_12:
[----:B------:R-:W0:Y:S01]  /*1870*/  MUFU.RCP64H R3, 255 ;  /* 0x406fe00000037908 */ /* 0x000e220000001800 */
[----:B------:R-:W-:Y:S01]  /*1880*/  MOV R10, 0x0 ;  /* 0x00000000000a7802 */ /* 0x000fe20000000f00 */
[----:B------:R-:W-:Y:S01]  /*1890*/  IMAD.MOV.U32 R11, RZ, RZ, 0x406fe000 ;  /* 0x406fe000ff0b7424 */ /* 0x000fe200078e00ff */
[----:B------:R-:W-:Y:S01]  /*18a0*/  FSETP.GEU.AND P1, PT, |R9|, 6.5827683646048100446e-37, PT ;  /* 0x036000000900780b */ /* 0x000fe20003f2e200 */
[----:B------:R-:W-:Y:S01]  /*18b0*/  IMAD.MOV.U32 R2, RZ, RZ, 0x1 ;  /* 0x00000001ff027424 */ /* 0x000fe200078e00ff */
[----:B------:R-:W-:Y:S01]  /*18c0*/  UMOV UR4, URZ ;  /* 0x000000ff00047c82 */ /* 0x000fe20008000000 */
[----:B------:R-:W-:Y:S02]  /*18d0*/  BSSY.RECONVERGENT B0, `(.L_x_14) ;  /* 0x0000014000007945 */ /* 0x000fe40003800200 */
[----:B------:R-:W1:Y:S02]  /*18e0*/  F2F.F64.F32 R22, R22 ;  /* 0x0000001600167310 */ /* 0x000e640000201800 */
[----:B0-----:R-:W-:-:S08]  /*18f0*/  DFMA R4, R2, -R10, 1 ;  /* 0x3ff000000204742b */ /* 0x001fd0000000080a */
[----:B------:R-:W-:-:S08]  /*1900*/  DFMA R4, R4, R4, R4 ;  /* 0x000000040404722b */ /* 0x000fd00000000004 */
[----:B------:R-:W-:-:S08]  /*1910*/  DFMA R4, R2, R4, R2 ;  /* 0x000000040204722b */ /* 0x000fd00000000002 */
[----:B------:R-:W-:-:S08]  /*1920*/  DFMA R2, R4, -R10, 1 ;  /* 0x3ff000000402742b */ /* 0x000fd0000000080a */
[----:B------:R-:W-:-:S08]  /*1930*/  DFMA R2, R4, R2, R4 ;  /* 0x000000020402722b */ /* 0x000fd00000000004 */
[----:B------:R-:W-:-:S08]  /*1940*/  DMUL R4, R8, R2 ;  /* 0x0000000208047228 */ /* 0x000fd00000000000 */
[----:B------:R-:W-:-:S08]  /*1950*/  DFMA R10, R4, -255, R8 ;  /* 0xc06fe000040a782b */ /* 0x000fd00000000008 */
[----:B------:R-:W-:Y:S01]  /*1960*/  DFMA R4, R2, R10, R4 ;  /* 0x0000000a0204722b */ /* 0x000fe20000000004 */
[----:B------:R-:W-:-:S09]  /*1970*/  IMAD.MOV.U32 R3, RZ, RZ, 0x406fe000 ;  /* 0x406fe000ff037424 */ /* 0x000fd200078e00ff */
[----:B------:R-:W-:-:S05]  /*1980*/  FFMA R0, RZ, 3.748046875, R5 ;  /* 0x406fe000ff007823 */ /* 0x000fca0000000005 */
[----:B------:R-:W-:-:S13]  /*1990*/  FSETP.GT.AND P0, PT, |R0|, 1.469367938527859385e-39, PT ;  /* 0x001000000000780b */ /* 0x000fda0003f04200 */
[----:B-1----:R-:W-:Y:S05]  /*19a0*/  @P0 BRA P1, `(.L_x_15) ;  /* 0x0000000000180947 */ /* 0x002fea0000800000 */
[----:B------:R-:W-:Y:S01]  /*19b0*/  MOV R12, R8 ;  /* 0x00000008000c7202 */ /* 0x000fe20000000f00 */
[----:B------:R-:W-:Y:S01]  /*19c0*/  IMAD.MOV.U32 R13, RZ, RZ, R9 ;  /* 0x000000ffff0d7224 */ /* 0x000fe200078e0009 */
[----:B------:R-:W-:-:S07]  /*19d0*/  MOV R0, 0x19f0 ;  /* 0x000019f000007802 */ /* 0x000fce0000000f00 */
[----:B------:R-:W-:Y:S05]  /*19e0*/  CALL.REL.NOINC `($__internal_0_$__cuda_sm20_div_rn_f64_full) ;  /* 0x0000000400cc7944 */ /* 0x000fea0003c00000 */
[----:B------:R-:W-:Y:S02]  /*19f0*/  IMAD.MOV.U32 R4, RZ, RZ, R16 ;  /* 0x000000ffff047224 */ /* 0x000fe400078e0010 */
[----:B------:R-:W-:-:S07]  /*1a00*/  IMAD.MOV.U32 R5, RZ, RZ, R17 ;  /* 0x000000ffff057224 */ /* 0x000fce00078e0011 */
.L_x_15:
[----:B------:R-:W-:Y:S05]  /*1a10*/  BSYNC.RECONVERGENT B0 ;  /* 0x0000000000007941 */ /* 0x000fea0003800200 */
.L_x_14:
[C---:B------:R-:W-:Y:S01]  /*1a20*/  FMUL R9, |R24|.reuse, 16777216 ;  /* 0x4b80000018097820 */ /* 0x040fe20000400200 */
[C---:B------:R-:W-:Y:S01]  /*1a30*/  FSETP.GEU.AND P0, PT, |R24|.reuse, 1.175494350822287508e-38, PT ;  /* 0x008000001800780b */ /* 0x040fe20003f0e200 */
[----:B------:R-:W-:Y:S01]  /*1a40*/  DFMA R22, R22, 0.5, R4 ;  /* 0x3fe000001616782b */ /* 0x000fe20000000004 */
[----:B------:R-:W-:Y:S01]  /*1a50*/  FSETP.NEU.AND P2, PT, R24, 1, PT ;  /* 0x3f8000001800780b */ /* 0x000fe20003f4d000 */
[----:B------:R-:W-:Y:S01]  /*1a60*/  BSSY.RECONVERGENT B0, `(.L_x_16) ;  /* 0x000004b000007945 */ /* 0x000fe20003800200 */
[----:B------:R-:W-:-:S04]  /*1a70*/  FSEL R9, R9, |R24|, !P0 ;  /* 0x4000001809097208 */ /* 0x000fc80004000000 */
[----:B------:R-:W-:Y:S01]  /*1a80*/  IADD3 R0, PT, PT, R9, -0x3f3504f3, RZ ;  /* 0xc0cafb0d09007810 */ /* 0x000fe20007ffe0ff */
[----:B------:R-:W-:-:S03]  /*1a90*/  DMUL R22, R22, 255 ;  /* 0x406fe00016167828 */ /* 0x000fc60000000000 */
[----:B------:R-:W-:Y:S02]  /*1aa0*/  LOP3.LUT R2, R0, 0xff800000, RZ, 0xc0, !PT ;  /* 0xff80000000027812 */ /* 0x000fe400078ec0ff */
[----:B------:R-:W-:-:S03]  /*1ab0*/  FSEL R0, RZ, -24, P0 ;  /* 0xc1c00000ff007808 */ /* 0x000fc60000000000 */
[----:B------:R-:W-:Y:S02]  /*1ac0*/  IMAD.IADD R9, R9, 0x1, -R2 ;  /* 0x0000000109097824 */ /* 0x000fe400078e0a02 */
[----:B------:R0:W1:Y:S02]  /*1ad0*/  F2I.U32.F64.TRUNC R23, R22 ;  /* 0x0000001600177311 */ /* 0x000064000030d000 */
[C---:B------:R-:W-:Y:S01]  /*1ae0*/  FADD R8, R9.reuse, 1 ;  /* 0x3f80000009087421 */ /* 0x040fe20000000000 */
[----:B------:R-:W-:Y:S01]  /*1af0*/  FADD R11, R9, -1 ;  /* 0xbf800000090b7421 */ /* 0x000fe20000000000 */
[----:B------:R-:W-:-:S03]  /*1b00*/  I2FP.F32.S32 R9, R2 ;  /* 0x0000000200097245 */ /* 0x000fc60000201400 */
[----:B------:R-:W-:Y:S01]  /*1b10*/  FADD R13, R11, R11 ;  /* 0x0000000b0b0d7221 */ /* 0x000fe20000000000 */
[----:B------:R-:W2:Y:S01]  /*1b20*/  MUFU.RCP R8, R8 ;  /* 0x0000000800087308 */ /* 0x000ea20000001000 */
[----:B------:R-:W-:Y:S01]  /*1b30*/  FFMA R9, R9, 1.1920928955078125e-07, R0 ;  /* 0x3400000009097823 */ /* 0x000fe20000000000 */
[----:B0-----:R-:W-:Y:S01]  /*1b40*/  IMAD.MOV.U32 R22, RZ, RZ, 0x3f800000 ;  /* 0x3f800000ff167424 */ /* 0x001fe200078e00ff */
[----:B-1----:R0:W-:Y:S01]  /*1b50*/  STG.E.U8 desc[UR6][R6.64+0x1], R23 ;  /* 0x0000011706007986 */ /* 0x0021e2000c101106 */
[----:B--2---:R-:W-:Y:S01]  /*1b60*/  FMUL R2, R8, R13 ;  /* 0x0000000d08027220 */ /* 0x004fe20000400000 */
[----:B------:R-:W-:-:S03]  /*1b70*/  IMAD.MOV.U32 R13, RZ, RZ, 0x3a2c32e4 ;  /* 0x3a2c32e4ff0d7424 */ /* 0x000fc600078e00ff */
[----:B------:R-:W-:Y:S01]  /*1b80*/  FADD R12, R11, -R2 ;  /* 0x800000020b0c7221 */ /* 0x000fe20000000000 */
[CC--:B------:R-:W-:Y:S01]  /*1b90*/  FMUL R10, R2.reuse, R2.reuse ;  /* 0x00000002020a7220 */ /* 0x0c0fe20000400000 */
[----:B------:R-:W-:Y:S02]  /*1ba0*/  FFMA R0, R2, 1.4426950216293334961, R9 ;  /* 0x3fb8aa3b02007823 */ /* 0x000fe40000000009 */
[----:B------:R-:W-:Y:S01]  /*1bb0*/  FADD R12, R12, R12 ;  /* 0x0000000c0c0c7221 */ /* 0x000fe20000000000 */
[C---:B------:R-:W-:Y:S01]  /*1bc0*/  FFMA R13, R10.reuse, R13, 0.0032181653659790754318 ;  /* 0x3b52e7db0a0d7423 */ /* 0x040fe2000000000d */
[----:B------:R-:W-:Y:S02]  /*1bd0*/  FADD R9, R9, -R0 ;  /* 0x8000000009097221 */ /* 0x000fe40000000000 */
[----:B------:R-:W-:Y:S01]  /*1be0*/  FFMA R11, R11, -R2, R12 ;  /* 0x800000020b0b7223 */ /* 0x000fe2000000000c */
[----:B------:R-:W-:Y:S01]  /*1bf0*/  FFMA R13, R10, R13, 0.018033718690276145935 ;  /* 0x3c93bb730a0d7423 */ /* 0x000fe2000000000d */
[----:B------:R-:W-:-:S02]  /*1c00*/  FFMA R12, R2, 1.4426950216293334961, R9 ;  /* 0x3fb8aa3b020c7823 */ /* 0x000fc40000000009 */
[----:B------:R-:W-:Y:S01]  /*1c10*/  FMUL R11, R8, R11 ;  /* 0x0000000b080b7220 */ /* 0x000fe20000400000 */
[----:B------:R-:W-:-:S03]  /*1c20*/  FFMA R13, R10, R13, 0.12022458761930465698 ;  /* 0x3df6384f0a0d7423 */ /* 0x000fc6000000000d */
[----:B------:R-:W-:Y:S01]  /*1c30*/  FFMA R9, R11, 1.4426950216293334961, R12 ;  /* 0x3fb8aa3b0b097823 */ /* 0x000fe2000000000c */
[----:B------:R-:W-:-:S03]  /*1c40*/  FMUL R13, R10, R13 ;  /* 0x0000000d0a0d7220 */ /* 0x000fc60000400000 */
[----:B------:R-:W-:Y:S01]  /*1c50*/  FFMA R8, R2, 1.9251366722983220825e-08, R9 ;  /* 0x32a55e3402087823 */ /* 0x000fe20000000009 */
[----:B------:R-:W-:-:S04]  /*1c60*/  FMUL R9, R13, 3 ;  /* 0x404000000d097820 */ /* 0x000fc80000400000 */
[----:B------:R-:W-:-:S04]  /*1c70*/  FFMA R8, R11, R9, R8 ;  /* 0x000000090b087223 */ /* 0x000fc80000000008 */
[----:B------:R-:W-:Y:S01]  /*1c80*/  FFMA R13, R2, R13, R8 ;  /* 0x0000000d020d7223 */ /* 0x000fe20000000008 */
[----:B------:R-:W-:-:S03]  /*1c90*/  LOP3.LUT R8, R25, 0xff, RZ, 0xc0, !PT ;  /* 0x000000ff19087812 */ /* 0x000fc600078ec0ff */
[----:B------:R-:W-:-:S04]  /*1ca0*/  FADD R11, R0, R13 ;  /* 0x0000000d000b7221 */ /* 0x000fc80000000000 */
[----:B------:R-:W-:Y:S01]  /*1cb0*/  FMUL R2, R11, 3 ;  /* 0x404000000b027820 */ /* 0x000fe20000400000 */
[----:B------:R-:W-:-:S03]  /*1cc0*/  FADD R0, -R0, R11 ;  /* 0x0000000b00007221 */ /* 0x000fc60000000100 */
[----:B------:R-:W1:Y:S01]  /*1cd0*/  FRND R9, R2 ;  /* 0x0000000200097307 */ /* 0x000e620000201000 */
[----:B------:R-:W-:Y:S01]  /*1ce0*/  FADD R0, R13, -R0 ;  /* 0x800000000d007221 */ /* 0x000fe20000000000 */
[----:B------:R-:W-:Y:S01]  /*1cf0*/  FFMA R11, R11, 3, -R2 ;  /* 0x404000000b0b7823 */ /* 0x000fe20000000802 */
[----:B------:R-:W-:-:S03]  /*1d00*/  FSETP.GEU.AND P1, PT, R2, RZ, PT ;  /* 0x000000ff0200720b */ /* 0x000fc60003f2e000 */
[----:B------:R-:W-:Y:S01]  /*1d10*/  FFMA R0, R0, 3, R11 ;  /* 0x4040000000007823 */ /* 0x000fe2000000000b */
[----:B------:R-:W-:Y:S01]  /*1d20*/  IMAD.MOV.U32 R11, RZ, RZ, 0x391fcb8e ;  /* 0x391fcb8eff0b7424 */ /* 0x000fe200078e00ff */
[----:B------:R-:W2:Y:S01]  /*1d30*/  F2I.NTZ R4, R2 ;  /* 0x0000000200047305 */ /* 0x000ea20000203100 */
[----:B-1----:R-:W-:Y:S01]  /*1d40*/  FADD R5, R2, -R9 ;  /* 0x8000000902057221 */ /* 0x002fe20000000000 */
[----:B------:R-:W-:-:S06]  /*1d50*/  FSETP.GT.AND P0, PT, R9, RZ, PT ;  /* 0x000000ff0900720b */ /* 0x000fcc0003f04000 */
[----:B------:R-:W1:Y:S01]  /*1d60*/  I2F.F64.U16 R8, R8 ;  /* 0x0000000800087312 */ /* 0x000e620000101800 */
[----:B------:R-:W-:-:S04]  /*1d70*/  FADD R0, R0, R5 ;  /* 0x0000000500007221 */ /* 0x000fc80000000000 */
[----:B------:R-:W-:Y:S01]  /*1d80*/  FFMA R5, R0, R11, 0.0013391353422775864601 ;  /* 0x3aaf85ed00057423 */ /* 0x000fe2000000000b */
[----:B------:R-:W-:Y:S02]  /*1d90*/  SEL R11, RZ, 0x83000000, P0 ;  /* 0x83000000ff0b7807 */ /* 0x000fe40000000000 */
[----:B------:R-:W-:Y:S01]  /*1da0*/  FSETP.GT.AND P0, PT, |R2|, 152, PT ;  /* 0x431800000200780b */ /* 0x000fe20003f04200 */
[----:B------:R-:W-:-:S04]  /*1db0*/  FFMA R5, R0, R5, 0.0096188392490148544312 ;  /* 0x3c1d985600057423 */ /* 0x000fc80000000005 */
[----:B------:R-:W-:Y:S01]  /*1dc0*/  FFMA R5, R0, R5, 0.055503588169813156128 ;  /* 0x3d6357bb00057423 */ /* 0x000fe20000000005 */
[----:B-1----:R-:W-:-:S03]  /*1dd0*/  DMUL R8, R8, 0.5 ;  /* 0x3fe0000008087828 */ /* 0x002fc60000000000 */
[----:B------:R-:W-:-:S04]  /*1de0*/  FFMA R5, R0, R5, 0.24022644758224487305 ;  /* 0x3e75fdec00057423 */ /* 0x000fc80000000005 */
[----:B------:R-:W-:-:S04]  /*1df0*/  FFMA R5, R0, R5, 0.69314718246459960938 ;  /* 0x3f31721800057423 */ /* 0x000fc80000000005 */
[----:B------:R-:W-:Y:S01]  /*1e00*/  FFMA R5, R0, R5, 1 ;  /* 0x3f80000000057423 */ /* 0x000fe20000000005 */
[----:B------:R-:W-:Y:S01]  /*1e10*/  IADD3 R0, PT, PT, R11, 0x7f000000, RZ ;  /* 0x7f0000000b007810 */ /* 0x000fe20007ffe0ff */
[----:B--2---:R-:W-:-:S04]  /*1e20*/  IMAD R11, R4, 0x800000, -R11 ;  /* 0x00800000040b7824 */ /* 0x004fc800078e0a0b */
[----:B------:R-:W-:-:S04]  /*1e30*/  FMUL R0, R5, R0 ;  /* 0x0000000005007220 */ /* 0x000fc80000400000 */
[----:B------:R-:W-:Y:S01]  /*1e40*/  FMUL R0, R0, R11 ;  /* 0x0000000b00007220 */ /* 0x000fe20000400000 */
[----:B------:R-:W-:Y:S01]  /*1e50*/  @P0 FSEL R0, RZ, +INF , !P1 ;  /* 0x7f800000ff000808 */ /* 0x000fe20004800000 */
[----:B0-----:R-:W-:Y:S06]  /*1e60*/  @!P2 BRA `(.L_x_17) ;  /* 0x000000000028a947 */ /* 0x001fec0003800000 */
[----:B------:R-:W-:-:S13]  /*1e70*/  FSETP.NAN.AND P0, PT, |R24|, |R24|, PT ;  /* 0x400000181800720b */ /* 0x000fda0003f08200 */
[----:B------:R-:W-:Y:S01]  /*1e80*/  @P0 FADD R22, R24, 3 ;  /* 0x4040000018160421 */ /* 0x000fe20000000000 */
[----:B------:R-:W-:Y:S06]  /*1e90*/  @P0 BRA `(.L_x_17) ;  /* 0x00000000001c0947 */ /* 0x000fec0003800000 */
[----:B------:R-:W-:-:S04]  /*1ea0*/  FSETP.NEU.AND P0, PT, |R24|, +INF , PT ;  /* 0x7f8000001800780b */ /* 0x000fc80003f0d200 */
[----:B------:R-:W-:-:S13]  /*1eb0*/  FSETP.NEU.AND P0, PT, R24, RZ, P0 ;  /* 0x000000ff1800720b */ /* 0x000fda000070d000 */
[----:B------:R-:W-:Y:S01]  /*1ec0*/  @!P0 FADD R22, R24, R24 ;  /* 0x0000001818168221 */ /* 0x000fe20000000000 */
[----:B------:R-:W-:Y:S06]  /*1ed0*/  @!P0 BRA `(.L_x_17) ;  /* 0x00000000000c8947 */ /* 0x000fec0003800000 */
[----:B------:R-:W-:Y:S02]  /*1ee0*/  FSETP.GEU.AND P0, PT, R24, RZ, PT ;  /* 0x000000ff1800720b */ /* 0x000fe40003f0e000 */
[----:B------:R-:W-:-:S11]  /*1ef0*/  MOV R22, R0 ;  /* 0x0000000000167202 */ /* 0x000fd60000000f00 */
[----:B------:R-:W-:-:S07]  /*1f00*/  @!P0 FADD R22, -R0, -RZ ;  /* 0x800000ff00168221 */ /* 0x000fce0000000100 */
.L_x_17:
[----:B------:R-:W-:Y:S05]  /*1f10*/  BSYNC.RECONVERGENT B0 ;  /* 0x0000000000007941 */ /* 0x000fea0003800200 */
.L_x_16:
[----:B------:R-:W0:Y:S01]  /*1f20*/  MUFU.RCP64H R5, 255 ;  /* 0x406fe00000057908 */ /* 0x000e220000001800 */
[----:B------:R-:W-:Y:S02]  /*1f30*/  HFMA2 R4, -RZ, RZ, 0, 5.9604644775390625e-08 ;  /* 0x00000001ff047431 */ /* 0x000fe400000001ff */
[----:B------:R-:W-:Y:S01]  /*1f40*/  IMAD.MOV.U32 R10, RZ, RZ, 0x0 ;  /* 0x00000000ff0a7424 */ /* 0x000fe200078e00ff */
[----:B------:R-:W-:Y:S01]  /*1f50*/  FSETP.GEU.AND P1, PT, |R9|, 6.5827683646048100446e-37, PT ;  /* 0x036000000900780b */ /* 0x000fe20003f2e200 */
[----:B------:R-:W-:Y:S01]  /*1f60*/  IMAD.MOV.U32 R11, RZ, RZ, 0x406fe000 ;  /* 0x406fe000ff0b7424 */ /* 0x000fe200078e00ff */
[----:B------:R-:W-:Y:S02]  /*1f70*/  BSSY.RECONVERGENT B0, `(.L_x_18) ;  /* 0x0000013000007945 */ /* 0x000fe40003800200 */
[----:B------:R-:W1:Y:S03]  /*1f80*/  F2F.F64.F32 R22, R22 ;  /* 0x0000001600167310 */ /* 0x000e660000201800 */
[----:B0-----:R-:W-:-:S08]  /*1f90*/  DFMA R12, R4, -R10, 1 ;  /* 0x3ff00000040c742b */ /* 0x001fd0000000080a */
[----:B------:R-:W-:-:S08]  /*1fa0*/  DFMA R12, R12, R12, R12 ;  /* 0x0000000c0c0c722b */ /* 0x000fd0000000000c */
[----:B------:R-:W-:-:S08]  /*1fb0*/  DFMA R12, R4, R12, R4 ;  /* 0x0000000c040c722b */ /* 0x000fd00000000004 */
[----:B------:R-:W-:-:S08]  /*1fc0*/  DFMA R10, R12, -R10, 1 ;  /* 0x3ff000000c0a742b */ /* 0x000fd0000000080a */
[----:B------:R-:W-:-:S08]  /*1fd0*/  DFMA R12, R12, R10, R12 ;  /* 0x0000000a0c0c722b */ /* 0x000fd0000000000c */
[----:B------:R-:W-:-:S08]  /*1fe0*/  DMUL R4, R12, R8 ;  /* 0x000000080c047228 */ /* 0x000fd00000000000 */
[----:B------:R-:W-:-:S08]  /*1ff0*/  DFMA R10, R4, -255, R8 ;  /* 0xc06fe000040a782b */ /* 0x000fd00000000008 */
[----:B------:R-:W-:-:S10]  /*2000*/  DFMA R4, R12, R10, R4 ;  /* 0x0000000a0c04722b */ /* 0x000fd40000000004 */
[----:B------:R-:W-:-:S05]  /*2010*/  FFMA R0, RZ, 3.748046875, R5 ;  /* 0x406fe000ff007823 */ /* 0x000fca0000000005 */
[----:B------:R-:W-:-:S13]  /*2020*/  FSETP.GT.AND P0, PT, |R0|, 1.469367938527859385e-39, PT ;  /* 0x001000000000780b */ /* 0x000fda0003f04200 */
[----:B-1----:R-:W-:Y:S05]  /*2030*/  @P0 BRA P1, `(.L_x_19) ;  /* 0x0000000000180947 */ /* 0x002fea0000800000 */
[----:B------:R-:W-:Y:S01]  /*2040*/  IMAD.MOV.U32 R12, RZ, RZ, R8 ;  /* 0x000000ffff0c7224 */ /* 0x000fe200078e0008 */
[----:B------:R-:W-:Y:S01]  /*2050*/  MOV R0, 0x2080 ;  /* 0x0000208000007802 */ /* 0x000fe20000000f00 */
[----:B------:R-:W-:-:S07]  /*2060*/  IMAD.MOV.U32 R13, RZ, RZ, R9 ;  /* 0x000000ffff0d7224 */ /* 0x000fce00078e0009 */
[----:B------:R-:W-:Y:S05]  /*2070*/  CALL.REL.NOINC `($__internal_0_$__cuda_sm20_div_rn_f64_full) ;  /* 0x0000000000287944 */ /* 0x000fea0003c00000 */
[----:B------:R-:W-:Y:S01]  /*2080*/  MOV R4, R16 ;  /* 0x0000001000047202 */ /* 0x000fe20000000f00 */
[----:B------:R-:W-:-:S07]  /*2090*/  IMAD.MOV.U32 R5, RZ, RZ, R17 ;  /* 0x000000ffff057224 */ /* 0x000fce00078e0011 */
.L_x_19:
[----:B------:R-:W-:Y:S05]  /*20a0*/  BSYNC.RECONVERGENT B0 ;  /* 0x0000000000007941 */ /* 0x000fea0003800200 */
.L_x_18:
[----:B------:R-:W-:Y:S01]  /*20b0*/  DFMA R22, R22, 0.5, R4 ;  /* 0x3fe000001616782b */ /* 0x000fe20000000004 */
[----:B------:R-:W-:-:S05]  /*20c0*/  IMAD.MOV.U32 R3, RZ, RZ, 0xff ;  /* 0x000000ffff037424 */ /* 0x000fca00078e00ff */
[----:B------:R-:W-:Y:S02]  /*20d0*/  STG.E.U8 desc[UR6][R6.64+0x3], R3 ;  /* 0x0000030306007986 */ /* 0x000fe4000c101106 */
[----:B------:R-:W-:-:S10]  /*20e0*/  DMUL R22, R22, 255 ;  /* 0x406fe00016167828 */ /* 0x000fd40000000000 */
[----:B------:R-:W0:Y:S02]  /*20f0*/  F2I.U32.F64.TRUNC R23, R22 ;  /* 0x0000001600177311 */ /* 0x000e24000030d000 */
[----:B0-----:R-:W-:Y:S01]  /*2100*/  STG.E.U8 desc[UR6][R6.64+0x2], R23 ;  /* 0x0000021706007986 */ /* 0x001fe2000c101106 */
[----:B------:R-:W-:Y:S05]  /*2110*/  EXIT ;  /* 0x000000000000794d */ /* 0x000fea0003800000 */
        .weak           $__internal_0_$__cuda_sm20_div_rn_f64_full
        .type           $__internal_0_$__cuda_sm20_div_rn_f64_full,@function
        .size           $__internal_0_$__cuda_sm20_div_rn_f64_full,($__internal_1_$__cuda_sm3x_div_rn_noftz_f32_slowpath - $__internal_0_$__cuda_sm20_div_rn_f64_full)
$__internal_0_$__cuda_sm20_div_rn_f64_full:
[C---:B------:R-:W-:Y:S01]  /*2120*/  FSETP.GEU.AND P0, PT, |R3|.reuse, 1.469367938527859385e-39, PT ;  /* 0x001000000300780b */ /* 0x040fe20003f0e200 */
[----:B------:R-:W-:Y:S01]  /*2130*/  IMAD.U32 R10, RZ, RZ, UR4 ;  /* 0x00000004ff0a7e24 */ /* 0x000fe2000f8e00ff */
[----:B------:R-:W-:Y:S01]  /*2140*/  LOP3.LUT R2, R3, 0x800fffff, RZ, 0xc0, !PT ;  /* 0x800fffff03027812 */ /* 0x000fe200078ec0ff */
[----:B------:R-:W-:Y:S01]  /*2150*/  IMAD.MOV.U32 R11, RZ, RZ, R3 ;  /* 0x000000ffff0b7224 */ /* 0x000fe200078e0003 */
[----:B------:R-:W-:Y:S01]  /*2160*/  MOV R8, UR4 ;  /* 0x0000000400087c02 */ /* 0x000fe20008000f00 */
[----:B------:R-:W-:Y:S01]  /*2170*/  IMAD.MOV.U32 R4, RZ, RZ, 0x1ca00000 ;  /* 0x1ca00000ff047424 */ /* 0x000fe200078e00ff */
[----:B------:R-:W-:Y:S01]  /*2180*/  LOP3.LUT R9, R2, 0x3ff00000, RZ, 0xfc, !PT ;  /* 0x3ff0000002097812 */ /* 0x000fe200078efcff */
[----:B------:R-:W-:Y:S01]  /*2190*/  BSSY.RECONVERGENT B1, `(.L_x_20) ;  /* 0x0000052000017945 */ /* 0x000fe20003800200 */
[----:B------:R-:W-:Y:S02]  /*21a0*/  FSETP.GEU.AND P2, PT, |R13|, 1.469367938527859385e-39, PT ;  /* 0x001000000d00780b */ /* 0x000fe40003f4e200 */
[----:B------:R-:W-:-:S02]  /*21b0*/  MOV R14, 0x1 ;  /* 0x00000001000e7802 */ /* 0x000fc40000000f00 */
[----:B------:R-:W-:Y:S01]  /*21c0*/  LOP3.LUT R2, R13, 0x7ff00000, RZ, 0xc0, !PT ;  /* 0x7ff000000d027812 */ /* 0x000fe200078ec0ff */
[----:B------:R-:W-:Y:S01]  /*21d0*/  @!P0 DMUL R8, R10, 8.98846567431157953865e+307 ;  /* 0x7fe000000a088828 */ /* 0x000fe20000000000 */
[----:B------:R-:W-:-:S03]  /*21e0*/  LOP3.LUT R5, R3, 0x7ff00000, RZ, 0xc0, !PT ;  /* 0x7ff0000003057812 */ /* 0x000fc600078ec0ff */
[----:B------:R-:W-:Y:S01]  /*21f0*/  IMAD.MOV.U32 R26, RZ, RZ, R2 ;  /* 0x000000ffff1a7224 */ /* 0x000fe200078e0002 */
[C---:B------:R-:W-:Y:S01]  /*2200*/  ISETP.GE.U32.AND P1, PT, R2.reuse, R5, PT ;  /* 0x000000050200720c */ /* 0x040fe20003f26070 */
[----:B------:R-:W0:Y:S02]  /*2210*/  MUFU.RCP64H R15, R9 ;  /* 0x00000009000f7308 */ /* 0x000e240000001800 */
[----:B------:R-:W-:Y:S02]  /*2220*/  @!P2 LOP3.LUT R19, R11, 0x7ff00000, RZ, 0xc0, !PT ;  /* 0x7ff000000b13a812 */ /* 0x000fe400078ec0ff */
[----:B------:R-:W-:Y:S02]  /*2230*/  @!P2 MOV R18, RZ ;  /* 0x000000ff0012a202 */ /* 0x000fe40000000f00 */
[----:B------:R-:W-:Y:S02]  /*2240*/  @!P2 ISETP.GE.U32.AND P3, PT, R2, R19, PT ;  /* 0x000000130200a20c */ /* 0x000fe40003f66070 */
[----:B------:R-:W-:-:S02]  /*2250*/  @!P0 LOP3.LUT R5, R9, 0x7ff00000, RZ, 0xc0, !PT ;  /* 0x7ff0000009058812 */ /* 0x000fc400078ec0ff */
[----:B------:R-:W-:Y:S02]  /*2260*/  @!P2 SEL R19, R4, 0x63400000, !P3 ;  /* 0x634000000413a807 */ /* 0x000fe40005800000 */
[----:B------:R-:W-:Y:S02]  /*2270*/  IADD3 R27, PT, PT, R5, -0x1, RZ ;  /* 0xffffffff051b7810 */ /* 0x000fe40007ffe0ff */
[----:B------:R-:W-:Y:S01]  /*2280*/  @!P2 LOP3.LUT R19, R19, 0x80000000, R13, 0xf8, !PT ;  /* 0x800000001313a812 */ /* 0x000fe200078ef80d */
[----:B0-----:R-:W-:-:S03]  /*2290*/  DFMA R16, R14, -R8, 1 ;  /* 0x3ff000000e10742b */ /* 0x001fc60000000808 */
[----:B------:R-:W-:-:S05]  /*22a0*/  @!P2 LOP3.LUT R19, R19, 0x100000, RZ, 0xfc, !PT ;  /* 0x001000001313a812 */ /* 0x000fca00078efcff */
[----:B------:R-:W-:-:S08]  /*22b0*/  DFMA R16, R16, R16, R16 ;  /* 0x000000101010722b */ /* 0x000fd00000000010 */
[----:B------:R-:W-:Y:S01]  /*22c0*/  DFMA R16, R14, R16, R14 ;  /* 0x000000100e10722b */ /* 0x000fe2000000000e */
[----:B------:R-:W-:Y:S01]  /*22d0*/  SEL R15, R4, 0x63400000, !P1 ;  /* 0x63400000040f7807 */ /* 0x000fe20004800000 */
[----:B------:R-:W-:-:S03]  /*22e0*/  IMAD.MOV.U32 R14, RZ, RZ, R12 ;  /* 0x000000ffff0e7224 */ /* 0x000fc600078e000c */
[----:B------:R-:W-:-:S03]  /*22f0*/  LOP3.LUT R15, R15, 0x800fffff, R13, 0xf8, !PT ;  /* 0x800fffff0f0f7812 */ /* 0x000fc600078ef80d */
[----:B------:R-:W-:-:S03]  /*2300*/  DFMA R20, R16, -R8, 1 ;  /* 0x3ff000001014742b */ /* 0x000fc60000000808 */
[----:B------:R-:W-:-:S05]  /*2310*/  @!P2 DFMA R14, R14, 2, -R18 ;  /* 0x400000000e0ea82b */ /* 0x000fca0000000812 */
[----:B------:R-:W-:-:S05]  /*2320*/  DFMA R20, R16, R20, R16 ;  /* 0x000000141014722b */ /* 0x000fca0000000010 */
[----:B------:R-:W-:-:S03]  /*2330*/  @!P2 LOP3.LUT R26, R15, 0x7ff00000, RZ, 0xc0, !PT ;  /* 0x7ff000000f1aa812 */ /* 0x000fc600078ec0ff */
[----:B------:R-:W-:Y:S02]  /*2340*/  DMUL R16, R20, R14 ;  /* 0x0000000e14107228 */ /* 0x000fe40000000000 */
[----:B------:R-:W-:-:S05]  /*2350*/  VIADD R18, R26, 0xffffffff ;  /* 0xffffffff1a127836 */ /* 0x000fca0000000000 */
[----:B------:R-:W-:Y:S01]  /*2360*/  ISETP.GT.U32.AND P0, PT, R18, 0x7feffffe, PT ;  /* 0x7feffffe1200780c */ /* 0x000fe20003f04070 */
[----:B------:R-:W-:-:S03]  /*2370*/  DFMA R18, R16, -R8, R14 ;  /* 0x800000081012722b */ /* 0x000fc6000000000e */
[----:B------:R-:W-:-:S05]  /*2380*/  ISETP.GT.U32.OR P0, PT, R27, 0x7feffffe, P0 ;  /* 0x7feffffe1b00780c */ /* 0x000fca0000704470 */
[----:B------:R-:W-:-:S08]  /*2390*/  DFMA R18, R20, R18, R16 ;  /* 0x000000121412722b */ /* 0x000fd00000000010 */
[----:B------:R-:W-:Y:S05]  /*23a0*/  @P0 BRA `(.L_x_21) ;  /* 0x00000000006c0947 */ /* 0x000fea0003800000 */
[----:B------:R-:W-:-:S04]  /*23b0*/  LOP3.LUT R13, R11, 0x7ff00000, RZ, 0xc0, !PT ;  /* 0x7ff000000b0d7812 */ /* 0x000fc800078ec0ff */
[CC--:B------:R-:W-:Y:S02]  /*23c0*/  VIADDMNMX R5, R2.reuse, -R13.reuse, 0xb9600000, !PT ;  /* 0xb960000002057446 */ /* 0x0c0fe4000780090d */
[----:B------:R-:W-:Y:S02]  /*23d0*/  ISETP.GE.U32.AND P0, PT, R2, R13, PT ;  /* 0x0000000d0200720c */ /* 0x000fe40003f06070 */
[----:B------:R-:W-:Y:S02]  /*23e0*/  VIMNMX R2, PT, PT, R5, 0x46a00000, PT ;  /* 0x46a0000005027848 */ /* 0x000fe40003fe0100 */
[----:B------:R-:W-:Y:S02]  /*23f0*/  SEL R5, R4, 0x63400000, !P0 ;  /* 0x6340000004057807 */ /* 0x000fe40004000000 */
[----:B------:R-:W-:-:S03]  /*2400*/  MOV R4, RZ ;  /* 0x000000ff00047202 */ /* 0x000fc60000000f00 */
[----:B------:R-:W-:-:S04]  /*2410*/  IMAD.IADD R2, R2, 0x1, -R5 ;  /* 0x0000000102027824 */ /* 0x000fc800078e0a05 */
[----:B------:R-:W-:-:S06]  /*2420*/  VIADD R5, R2, 0x7fe00000 ;  /* 0x7fe0000002057836 */ /* 0x000fcc0000000000 */
[----:B------:R-:W-:-:S10]  /*2430*/  DMUL R16, R18, R4 ;  /* 0x0000000412107228 */ /* 0x000fd40000000000 */
[----:B------:R-:W-:-:S13]  /*2440*/  FSETP.GTU.AND P0, PT, |R17|, 1.469367938527859385e-39, PT ;  /* 0x001000001100780b */ /* 0x000fda0003f0c200 */
[----:B------:R-:W-:Y:S05]  /*2450*/  @P0 BRA `(.L_x_22) ;  /* 0x0000000000940947 */ /* 0x000fea0003800000 */
[----:B------:R-:W-:-:S06]  /*2460*/  DFMA R8, R18, -R8, R14 ;  /* 0x800000081208722b */ /* 0x000fcc000000000e */
[----:B------:R-:W-:-:S04]  /*2470*/  IMAD.MOV.U32 R8, RZ, RZ, RZ ;  /* 0x000000ffff087224 */ /* 0x000fc800078e00ff */
[C---:B------:R-:W-:Y:S02]  /*2480*/  FSETP.NEU.AND P0, PT, R9.reuse, RZ, PT ;  /* 0x000000ff0900720b */ /* 0x040fe40003f0d000 */
[----:B------:R-:W-:-:S04]  /*2490*/  LOP3.LUT R11, R9, 0x80000000, R11, 0x48, !PT ;  /* 0x80000000090b7812 */ /* 0x000fc800078e480b */
[----:B------:R-:W-:-:S07]  /*24a0*/  LOP3.LUT R9, R11, R5, RZ, 0xfc, !PT ;  /* 0x000000050b097212 */ /* 0x000fce00078efcff */
[----:B------:R-:W-:Y:S05]  /*24b0*/  @!P0 BRA `(.L_x_22) ;  /* 0x00000000007c8947 */ /* 0x000fea0003800000 */
[----:B------:R-:W-:Y:S01]  /*24c0*/  IMAD.MOV R5, RZ, RZ, -R2 ;  /* 0x000000ffff057224 */ /* 0x000fe200078e0a02 */
[----:B------:R-:W-:Y:S01]  /*24d0*/  MOV R4, RZ ;  /* 0x000000ff00047202 */ /* 0x000fe20000000f00 */
[----:B------:R-:W-:-:S05]  /*24e0*/  DMUL.RP R8, R18, R8 ;  /* 0x0000000812087228 */ /* 0x000fca0000008000 */
[----:B------:R-:W-:-:S05]  /*24f0*/  DFMA R4, R16, -R4, R18 ;  /* 0x800000041004722b */ /* 0x000fca0000000012 */
[----:B------:R-:W-:Y:S02]  /*2500*/  LOP3.LUT R11, R9, R11, RZ, 0x3c, !PT ;  /* 0x0000000b090b7212 */ /* 0x000fe400078e3cff */
[----:B------:R-:W-:-:S04]  /*2510*/  IADD3 R4, PT, PT, -R2, -0x43300000, RZ ;  /* 0xbcd0000002047810 */ /* 0x000fc80007ffe1ff */
[----:B------:R-:W-:-:S04]  /*2520*/  FSETP.NEU.AND P0, PT, |R5|, R4, PT ;  /* 0x000000040500720b */ /* 0x000fc80003f0d200 */
[----:B------:R-:W-:Y:S02]  /*2530*/  FSEL R16, R8, R16, !P0 ;  /* 0x0000001008107208 */ /* 0x000fe40004000000 */
[----:B------:R-:W-:Y:S01]  /*2540*/  FSEL R17, R11, R17, !P0 ;  /* 0x000000110b117208 */ /* 0x000fe20004000000 */
[----:B------:R-:W-:Y:S06]  /*2550*/  BRA `(.L_x_22) ;  /* 0x0000000000547947 */ /* 0x000fec0003800000 */
.L_x_21:
[----:B------:R-:W-:-:S14]  /*2560*/  DSETP.NAN.AND P0, PT, R12, R12, PT ;  /* 0x0000000c0c00722a */ /* 0x000fdc0003f08000 */
[----:B------:R-:W-:Y:S05]  /*2570*/  @P0 BRA `(.L_x_23) ;  /* 0x0000000000440947 */ /* 0x000fea0003800000 */
[----:B------:R-:W-:-:S14]  /*2580*/  DSETP.NAN.AND P0, PT, R10, R10, PT ;  /* 0x0000000a0a00722a */ /* 0x000fdc0003f08000 */
[----:B------:R-:W-:Y:S05]  /*2590*/  @P0 BRA `(.L_x_24) ;  /* 0x0000000000300947 */ /* 0x000fea0003800000 */
[----:B------:R-:W-:Y:S01]  /*25a0*/  ISETP.NE.AND P0, PT, R26, R5, PT ;  /* 0x000000051a00720c */ /* 0x000fe20003f05270 */
[----:B------:R-:W-:Y:S02]  /*25b0*/  IMAD.MOV.U32 R16, RZ, RZ, 0x0 ;  /* 0x00000000ff107424 */ /* 0x000fe400078e00ff */
[----:B------:R-:W-:-:S10]  /*25c0*/  IMAD.MOV.U32 R17, RZ, RZ, -0x80000 ;  /* 0xfff80000ff117424 */ /* 0x000fd400078e00ff */
[----:B------:R-:W-:Y:S05]  /*25d0*/  @!P0 BRA `(.L_x_22) ;  /* 0x0000000000348947 */ /* 0x000fea0003800000 */
[----:B------:R-:W-:Y:S02]  /*25e0*/  ISETP.NE.AND P0, PT, R26, 0x7ff00000, PT ;  /* 0x7ff000001a00780c */ /* 0x000fe40003f05270 */
[----:B------:R-:W-:Y:S02]  /*25f0*/  LOP3.LUT R17, R13, 0x80000000, R11, 0x48, !PT ;  /* 0x800000000d117812 */ /* 0x000fe400078e480b */
[----:B------:R-:W-:-:S13]  /*2600*/  ISETP.EQ.OR P0, PT, R5, RZ, !P0 ;  /* 0x000000ff0500720c */ /* 0x000fda0004702670 */
[----:B------:R-:W-:Y:S02]  /*2610*/  @P0 LOP3.LUT R2, R17, 0x7ff00000, RZ, 0xfc, !PT ;  /* 0x7ff0000011020812 */ /* 0x000fe400078efcff */
[----:B------:R-:W-:Y:S01]  /*2620*/  @!P0 MOV R16, RZ ;  /* 0x000000ff00108202 */ /* 0x000fe20000000f00 */
[----:B------:R-:W-:Y:S02]  /*2630*/  @P0 IMAD.MOV.U32 R16, RZ, RZ, RZ ;  /* 0x000000ffff100224 */ /* 0x000fe400078e00ff */
[----:B------:R-:W-:Y:S01]  /*2640*/  @P0 IMAD.MOV.U32 R17, RZ, RZ, R2 ;  /* 0x000000ffff110224 */ /* 0x000fe200078e0002 */
[----:B------:R-:W-:Y:S06]  /*2650*/  BRA `(.L_x_22) ;  /* 0x0000000000147947 */ /* 0x000fec0003800000 */
.L_x_24:
[----:B------:R-:W-:Y:S02]  /*2660*/  LOP3.LUT R17, R11, 0x80000, RZ, 0xfc, !PT ;  /* 0x000800000b117812 */ /* 0x000fe400078efcff */
[----:B------:R-:W-:Y:S01]  /*2670*/  MOV R16, R10 ;  /* 0x0000000a00107202 */ /* 0x000fe20000000f00 */
[----:B------:R-:W-:Y:S06]  /*2680*/  BRA `(.L_x_22) ;  /* 0x0000000000087947 */ /* 0x000fec0003800000 */
.L_x_23:
[----:B------:R-:W-:Y:S01]  /*2690*/  LOP3.LUT R17, R13, 0x80000, RZ, 0xfc, !PT ;  /* 0x000800000d117812 */ /* 0x000fe200078efcff */
[----:B------:R-:W-:-:S07]  /*26a0*/  IMAD.MOV.U32 R16, RZ, RZ, R12 ;  /* 0x000000ffff107224 */ /* 0x000fce00078e000c */
.L_x_22:
[----:B------:R-:W-:Y:S05]  /*26b0*/  BSYNC.RECONVERGENT B1 ;  /* 0x0000000000017941 */ /* 0x000fea0003800200 */
.L_x_20:
[----:B------:R-:W-:Y:S02]  /*26c0*/  HFMA2 R5, -RZ, RZ, 0, 0 ;  /* 0x00000000ff057431 */ /* 0x000fe400000001ff */
[----:B------:R-:W-:-:S04]  /*26d0*/  IMAD.MOV.U32 R4, RZ, RZ, R0 ;  /* 0x000000ffff047224 */ /* 0x000fc800078e0000 */
[----:B------:R-:W-:Y:S05]  /*26e0*/  RET.REL.NODEC R4 `(_Z19cudaKernelTexture2DPhiimf) ;  /* 0xffffffd804447950 */ /* 0x000fea0003c3ffff */
        .weak           $__internal_1_$__cuda_sm3x_div_rn_noftz_f32_slowpath
        .type           $__internal_1_$__cuda_sm3x_div_rn_noftz_f32_slowpath,@function
        .size           $__internal_1_$__cuda_sm3x_div_rn_noftz_f32_slowpath,(.L_x_38 - $__internal_1_$__cuda_sm3x_div_rn_noftz_f32_slowpath)
$__internal_1_$__cuda_sm3x_div_rn_noftz_f32_slowpath:
[----:B------:R-:W-:Y:S01]  /*26f0*/  SHF.R.U32.HI R8, RZ, 0x17, R3 ;  /* 0x00000017ff087819 */ /* 0x000fe20000011603 */
[----:B------:R-:W-:Y:S01]  /*2700*/  BSSY.RECONVERGENT B1, `(.L_x_25) ;  /* 0x0000062000017945 */ /* 0x000fe20003800200 */
[----:B------:R-:W-:Y:S02]  /*2710*/  SHF.R.U32.HI R4, RZ, 0x17, R0 ;  /* 0x00000017ff047819 */ /* 0x000fe40000011600 */
[----:B------:R-:W-:Y:S02]  /*2720*/  LOP3.LUT R12, R8, 0xff, RZ, 0xc0, !PT ;  /* 0x000000ff080c7812 */ /* 0x000fe400078ec0ff */
[----:B------:R-:W-:-:S03]  /*2730*/  LOP3.LUT R10, R4, 0xff, RZ, 0xc0, !PT ;  /* 0x000000ff040a7812 */ /* 0x000fc600078ec0ff */
[----:B------:R-:W-:Y:S02]  /*2740*/  VIADD R9, R12, 0xffffffff ;  /* 0xffffffff0c097836 */ /* 0x000fe40000000000 */
[----:B------:R-:W-:-:S03]  /*2750*/  VIADD R8, R10, 0xffffffff ;  /* 0xffffffff0a087836 */ /* 0x000fc60000000000 */
[----:B------:R-:W-:-:S04]  /*2760*/  ISETP.GT.U32.AND P0, PT, R9, 0xfd, PT ;  /* 0x000000fd0900780c */ /* 0x000fc80003f04070 */
[----:B------:R-:W-:-:S13]  /*2770*/  ISETP.GT.U32.OR P0, PT, R8, 0xfd, P0 ;  /* 0x000000fd0800780c */ /* 0x000fda0000704470 */
[----:B------:R-:W-:Y:S01]  /*2780*/  @!P0 MOV R4, RZ ;  /* 0x000000ff00048202 */ /* 0x000fe20000000f00 */
[----:B------:R-:W-:Y:S06]  /*2790*/  @!P0 BRA `(.L_x_26) ;  /* 0x00000000005c8947 */ /* 0x000fec0003800000 */
[----:B------:R-:W-:Y:S02]  /*27a0*/  FSETP.GTU.FTZ.AND P0, PT, |R0|, +INF , PT ;  /* 0x7f8000000000780b */ /* 0x000fe40003f1c200 */
[----:B------:R-:W-:-:S04]  /*27b0*/  FSETP.GTU.FTZ.AND P1, PT, |R3|, +INF , PT ;  /* 0x7f8000000300780b */ /* 0x000fc80003f3c200 */
[----:B------:R-:W-:-:S13]  /*27c0*/  PLOP3.LUT P0, PT, P0, P1, PT, 0xf8, 0x8f ;  /* 0x00000000008f781c */ /* 0x000fda0000703f70 */
[----:B------:R-:W-:Y:S05]  /*27d0*/  @P0 BRA `(.L_x_27) ;  /* 0x00000004004c0947 */ /* 0x000fea0003800000 */
[----:B------:R-:W-:-:S13]  /*27e0*/  LOP3.LUT P0, RZ, R3, 0x7fffffff, R0, 0xc8, !PT ;  /* 0x7fffffff03ff7812 */ /* 0x000fda000780c800 */
[----:B------:R-:W-:Y:S05]  /*27f0*/  @!P0 BRA `(.L_x_28) ;  /* 0x00000004003c8947 */ /* 0x000fea0003800000 */
[C---:B------:R-:W-:Y:S02]  /*2800*/  FSETP.NEU.FTZ.AND P1, PT, |R0|.reuse, +INF , PT ;  /* 0x7f8000000000780b */ /* 0x040fe40003f3d200 */
[----:B------:R-:W-:Y:S02]  /*2810*/  FSETP.NEU.FTZ.AND P2, PT, |R3|, +INF , PT ;  /* 0x7f8000000300780b */ /* 0x000fe40003f5d200 */
[----:B------:R-:W-:-:S11]  /*2820*/  FSETP.NEU.FTZ.AND P0, PT, |R0|, +INF , PT ;  /* 0x7f8000000000780b */ /* 0x000fd60003f1d200 */
[----:B------:R-:W-:Y:S05]  /*2830*/  @!P2 BRA !P1, `(.L_x_28) ;  /* 0x00000004002ca947 */ /* 0x000fea0004800000 */
[----:B------:R-:W-:-:S04]  /*2840*/  LOP3.LUT P1, RZ, R0, 0x7fffffff, RZ, 0xc0, !PT ;  /* 0x7fffffff00ff7812 */ /* 0x000fc8000782c0ff */
[----:B------:R-:W-:-:S13]  /*2850*/  PLOP3.LUT P1, PT, P2, P1, PT, 0x2f, 0xf2 ;  /* 0x0000000000f2781c */ /* 0x000fda0001722577 */
[----:B------:R-:W-:Y:S05]  /*2860*/  @P1 BRA `(.L_x_29) ;  /* 0x0000000400181947 */ /* 0x000fea0003800000 */
[----:B------:R-:W-:-:S04]  /*2870*/  LOP3.LUT P1, RZ, R3, 0x7fffffff, RZ, 0xc0, !PT ;  /* 0x7fffffff03ff7812 */ /* 0x000fc8000782c0ff */
[----:B------:R-:W-:-:S13]  /*2880*/  PLOP3.LUT P0, PT, P0, P1, PT, 0x2f, 0xf2 ;  /* 0x0000000000f2781c */ /* 0x000fda0000702577 */
[----:B------:R-:W-:Y:S05]  /*2890*/  @P0 BRA `(.L_x_30) ;  /* 0x0000000400000947 */ /* 0x000fea0003800000 */
[----:B------:R-:W-:Y:S02]  /*28a0*/  ISETP.GE.AND P0, PT, R8, RZ, PT ;  /* 0x000000ff0800720c */ /* 0x000fe40003f06270 */
[----:B------:R-:W-:-:S11]  /*28b0*/  ISETP.GE.AND P1, PT, R9, RZ, PT ;  /* 0x000000ff0900720c */ /* 0x000fd60003f26270 */
[----:B------:R-:W-:Y:S02]  /*28c0*/  @P0 IMAD.MOV.U32 R4, RZ, RZ, RZ ;  /* 0x000000ffff040224 */ /* 0x000fe400078e00ff */
[----:B------:R-:W-:Y:S01]  /*28d0*/  @!P0 FFMA R0, R0, 1.84467440737095516160e+19, RZ ;  /* 0x5f80000000008823 */ /* 0x000fe200000000ff */
[----:B------:R-:W-:Y:S02]  /*28e0*/  @!P0 IMAD.MOV.U32 R4, RZ, RZ, -0x40 ;  /* 0xffffffc0ff048424 */ /* 0x000fe400078e00ff */
[----:B------:R-:W-:-:S03]  /*28f0*/  @!P1 FFMA R3, R3, 1.84467440737095516160e+19, RZ ;  /* 0x5f80000003039823 */ /* 0x000fc600000000ff */
[----:B------:R-:W-:-:S07]  /*2900*/  @!P1 IADD3 R4, PT, PT, R4, 0x40, RZ ;  /* 0x0000004004049810 */ /* 0x000fce0007ffe0ff */
.L_x_26:
[----:B------:R-:W-:Y:S01]  /*2910*/  LEA R8, R12, 0xc0800000, 0x17 ;  /* 0xc08000000c087811 */ /* 0x000fe200078eb8ff */
[----:B------:R-:W-:Y:S04]  /*2920*/  BSSY.RECONVERGENT B2, `(.L_x_31) ;  /* 0x0000036000027945 */ /* 0x000fe80003800200 */
[----:B------:R-:W-:Y:S02]  /*2930*/  IMAD.IADD R8, R3, 0x1, -R8 ;  /* 0x0000000103087824 */ /* 0x000fe400078e0a08 */
[----:B------:R-:W-:Y:S02]  /*2940*/  VIADD R3, R10, 0xffffff81 ;  /* 0xffffff810a037836 */ /* 0x000fe40000000000 */
[----:B------:R-:W0:Y:S01]  /*2950*/  MUFU.RCP R9, R8 ;  /* 0x0000000800097308 */ /* 0x000e220000001000 */
[----:B------:R-:W-:Y:S01]  /*2960*/  FADD.FTZ R11, -R8, -RZ ;  /* 0x800000ff080b7221 */ /* 0x000fe20000010100 */
[----:B------:R-:W-:-:S03]  /*2970*/  IMAD R0, R3, -0x800000, R0 ;  /* 0xff80000003007824 */ /* 0x000fc600078e0200 */
[----:B0-----:R-:W-:-:S04]  /*2980*/  FFMA R10, R9, R11, 1 ;  /* 0x3f800000090a7423 */ /* 0x001fc8000000000b */
[----:B------:R-:W-:-:S04]  /*2990*/  FFMA R14, R9, R10, R9 ;  /* 0x0000000a090e7223 */ /* 0x000fc80000000009 */
[----:B------:R-:W-:-:S04]  /*29a0*/  FFMA R9, R0, R14, RZ ;  /* 0x0000000e00097223 */ /* 0x000fc800000000ff */
[----:B------:R-:W-:-:S04]  /*29b0*/  FFMA R10, R11, R9, R0 ;  /* 0x000000090b0a7223 */ /* 0x000fc80000000000 */
[----:B------:R-:W-:Y:S01]  /*29c0*/  FFMA R13, R14, R10, R9 ;  /* 0x0000000a0e0d7223 */ /* 0x000fe20000000009 */
[----:B------:R-:W-:-:S03]  /*29d0*/  IADD3 R9, PT, PT, R3, 0x7f, -R12 ;  /* 0x0000007f03097810 */ /* 0x000fc60007ffe80c */
[----:B------:R-:W-:Y:S01]  /*29e0*/  FFMA R10, R11, R13, R0 ;  /* 0x0000000d0b0a7223 */ /* 0x000fe20000000000 */
[----:B------:R-:W-:-:S03]  /*29f0*/  IADD3 R9, PT, PT, R9, R4, RZ ;  /* 0x0000000409097210 */ /* 0x000fc60007ffe0ff */
[----:B------:R-:W-:-:S05]  /*2a00*/  FFMA R0, R14, R10, R13 ;  /* 0x0000000a0e007223 */ /* 0x000fca000000000d */
[----:B------:R-:W-:-:S04]  /*2a10*/  SHF.R.U32.HI R3, RZ, 0x17, R0 ;  /* 0x00000017ff037819 */ /* 0x000fc80000011600 */
[----:B------:R-:W-:-:S05]  /*2a20*/  LOP3.LUT R3, R3, 0xff, RZ, 0xc0, !PT ;  /* 0x000000ff03037812 */ /* 0x000fca00078ec0ff */
[----:B------:R-:W-:-:S04]  /*2a30*/  IMAD.IADD R11, R3, 0x1, R9 ;  /* 0x00000001030b7824 */ /* 0x000fc800078e0209 */
[----:B------:R-:W-:-:S05]  /*2a40*/  VIADD R3, R11, 0xffffffff ;  /* 0xffffffff0b037836 */ /* 0x000fca0000000000 */
[----:B------:R-:W-:-:S13]  /*2a50*/  ISETP.GE.U32.AND P0, PT, R3, 0xfe, PT ;  /* 0x000000fe0300780c */ /* 0x000fda0003f06070 */
[----:B------:R-:W-:Y:S05]  /*2a60*/  @!P0 BRA `(.L_x_32) ;  /* 0x0000000000808947 */ /* 0x000fea0003800000 */
[----:B------:R-:W-:-:S13]  /*2a70*/  ISETP.GT.AND P0, PT, R11, 0xfe, PT ;  /* 0x000000fe0b00780c */ /* 0x000fda0003f04270 */
[----:B------:R-:W-:Y:S05]  /*2a80*/  @P0 BRA `(.L_x_33) ;  /* 0x00000000006c0947 */ /* 0x000fea0003800000 */
[----:B------:R-:W-:-:S13]  /*2a90*/  ISETP.GE.AND P0, PT, R11, 0x1, PT ;  /* 0x000000010b00780c */ /* 0x000fda0003f06270 */
[----:B------:R-:W-:Y:S05]  /*2aa0*/  @P0 BRA `(.L_x_34) ;  /* 0x0000000000740947 */ /* 0x000fea0003800000 */
[----:B------:R-:W-:Y:S02]  /*2ab0*/  ISETP.GE.AND P0, PT, R11, -0x18, PT ;  /* 0xffffffe80b00780c */ /* 0x000fe40003f06270 */
[----:B------:R-:W-:-:S11]  /*2ac0*/  LOP3.LUT R0, R0, 0x80000000, RZ, 0xc0, !PT ;  /* 0x8000000000007812 */ /* 0x000fd600078ec0ff */
[----:B------:R-:W-:Y:S05]  /*2ad0*/  @!P0 BRA `(.L_x_34) ;  /* 0x0000000000688947 */ /* 0x000fea0003800000 */
[CCC-:B------:R-:W-:Y:S01]  /*2ae0*/  FFMA.RZ R3, R14.reuse, R10.reuse, R13.reuse ;  /* 0x0000000a0e037223 */ /* 0x1c0fe2000000c00d */
[C---:B------:R-:W-:Y:S01]  /*2af0*/  IADD3 R9, PT, PT, R11.reuse, 0x20, RZ ;  /* 0x000000200b097810 */ /* 0x040fe20007ffe0ff */
[CCC-:B------:R-:W-:Y:S01]  /*2b00*/  FFMA.RM R4, R14.reuse, R10.reuse, R13.reuse ;  /* 0x0000000a0e047223 */ /* 0x1c0fe2000000400d */
[----:B------:R-:W-:Y:S02]  /*2b10*/  ISETP.NE.AND P2, PT, R11, RZ, PT ;  /* 0x000000ff0b00720c */ /* 0x000fe40003f45270 */
[----:B------:R-:W-:Y:S01]  /*2b20*/  LOP3.LUT R8, R3, 0x7fffff, RZ, 0xc0, !PT ;  /* 0x007fffff03087812 */ /* 0x000fe200078ec0ff */
[----:B------:R-:W-:Y:S01]  /*2b30*/  FFMA.RP R3, R14, R10, R13 ;  /* 0x0000000a0e037223 */ /* 0x000fe2000000800d */
[----:B------:R-:W-:Y:S01]  /*2b40*/  IMAD.MOV R10, RZ, RZ, -R11 ;  /* 0x000000ffff0a7224 */ /* 0x000fe200078e0a0b */
[----:B------:R-:W-:Y:S02]  /*2b50*/  ISETP.NE.AND P1, PT, R11, RZ, PT ;  /* 0x000000ff0b00720c */ /* 0x000fe40003f25270 */
[----:B------:R-:W-:-:S02]  /*2b60*/  LOP3.LUT R8, R8, 0x800000, RZ, 0xfc, !PT ;  /* 0x0080000008087812 */ /* 0x000fc400078efcff */
[----:B------:R-:W-:Y:S02]  /*2b70*/  FSETP.NEU.FTZ.AND P0, PT, R3, R4, PT ;  /* 0x000000040300720b */ /* 0x000fe40003f1d000 */
[----:B------:R-:W-:Y:S02]  /*2b80*/  SHF.L.U32 R9, R8, R9, RZ ;  /* 0x0000000908097219 */ /* 0x000fe400000006ff */
[----:B------:R-:W-:Y:S02]  /*2b90*/  SEL R3, R10, RZ, P2 ;  /* 0x000000ff0a037207 */ /* 0x000fe40001000000 */
[----:B------:R-:W-:Y:S02]  /*2ba0*/  ISETP.NE.AND P1, PT, R9, RZ, P1 ;  /* 0x000000ff0900720c */ /* 0x000fe40000f25270 */
[----:B------:R-:W-:Y:S02]  /*2bb0*/  SHF.R.U32.HI R3, RZ, R3, R8 ;  /* 0x00000003ff037219 */ /* 0x000fe40000011608 */
[----:B------:R-:W-:-:S02]  /*2bc0*/  PLOP3.LUT P0, PT, P0, P1, PT, 0xf8, 0x8f ;  /* 0x00000000008f781c */ /* 0x000fc40000703f70 */
[----:B------:R-:W-:Y:S02]  /*2bd0*/  SHF.R.U32.HI R9, RZ, 0x1, R3 ;  /* 0x00000001ff097819 */ /* 0x000fe40000011603 */
[----:B------:R-:W-:-:S04]  /*2be0*/  SEL R4, RZ, 0x1, !P0 ;  /* 0x00000001ff047807 */ /* 0x000fc80004000000 */
[----:B------:R-:W-:-:S04]  /*2bf0*/  LOP3.LUT R4, R4, 0x1, R9, 0xf8, !PT ;  /* 0x0000000104047812 */ /* 0x000fc800078ef809 */
[----:B------:R-:W-:-:S05]  /*2c00*/  LOP3.LUT R4, R4, R3, RZ, 0xc0, !PT ;  /* 0x0000000304047212 */ /* 0x000fca00078ec0ff */
[----:B------:R-:W-:-:S05]  /*2c10*/  IMAD.IADD R9, R9, 0x1, R4 ;  /* 0x0000000109097824 */ /* 0x000fca00078e0204 */
[----:B------:R-:W-:Y:S01]  /*2c20*/  LOP3.LUT R0, R9, R0, RZ, 0xfc, !PT ;  /* 0x0000000009007212 */ /* 0x000fe200078efcff */
[----:B------:R-:W-:Y:S06]  /*2c30*/  BRA `(.L_x_34) ;  /* 0x0000000000107947 */ /* 0x000fec0003800000 */
.L_x_33:
[----:B------:R-:W-:-:S04]  /*2c40*/  LOP3.LUT R0, R0, 0x80000000, RZ, 0xc0, !PT ;  /* 0x8000000000007812 */ /* 0x000fc800078ec0ff */
[----:B------:R-:W-:Y:S01]  /*2c50*/  LOP3.LUT R0, R0, 0x7f800000, RZ, 0xfc, !PT ;  /* 0x7f80000000007812 */ /* 0x000fe200078efcff */
[----:B------:R-:W-:Y:S06]  /*2c60*/  BRA `(.L_x_34) ;  /* 0x0000000000047947 */ /* 0x000fec0003800000 */
.L_x_32:
[----:B------:R-:W-:-:S07]  /*2c70*/  LEA R0, R9, R0, 0x17 ;  /* 0x0000000009007211 */ /* 0x000fce00078eb8ff */
.L_x_34:
[----:B------:R-:W-:Y:S05]  /*2c80*/  BSYNC.RECONVERGENT B2 ;  /* 0x0000000000027941 */ /* 0x000fea0003800200 */
.L_x_31:
[----:B------:R-:W-:Y:S05]  /*2c90*/  BRA `(.L_x_35) ;  /* 0x0000000000207947 */ /* 0x000fea0003800000 */
.L_x_30:
[----:B------:R-:W-:-:S04]  /*2ca0*/  LOP3.LUT R0, R3, 0x80000000, R0, 0x48, !PT ;  /* 0x8000000003007812 */ /* 0x000fc800078e4800 */
[----:B------:R-:W-:Y:S01]  /*2cb0*/  LOP3.LUT R0, R0, 0x7f800000, RZ, 0xfc, !PT ;  /* 0x7f80000000007812 */ /* 0x000fe200078efcff */
[----:B------:R-:W-:Y:S06]  /*2cc0*/  BRA `(.L_x_35) ;  /* 0x0000000000147947 */ /* 0x000fec0003800000 */
.L_x_29:
[----:B------:R-:W-:Y:S01]  /*2cd0*/  LOP3.LUT R0, R3, 0x80000000, R0, 0x48, !PT ;  /* 0x8000000003007812 */ /* 0x000fe200078e4800 */
[----:B------:R-:W-:Y:S06]  /*2ce0*/  BRA `(.L_x_35) ;  /* 0x00000000000c7947 */ /* 0x000fec0003800000 */
.L_x_28:
[----:B------:R-:W0:Y:S01]  /*2cf0*/  MUFU.RSQ R0, -QNAN ;  /* 0xffc0000000007908 */ /* 0x000e220000001400 */
[----:B------:R-:W-:Y:S05]  /*2d00*/  BRA `(.L_x_35) ;  /* 0x0000000000047947 */ /* 0x000fea0003800000 */
.L_x_27:
[----:B------:R-:W-:-:S07]  /*2d10*/  FADD.FTZ R0, R0, R3 ;  /* 0x0000000300007221 */ /* 0x000fce0000010000 */
.L_x_35:
[----:B------:R-:W-:Y:S05]  /*2d20*/  BSYNC.RECONVERGENT B1 ;  /* 0x0000000000017941 */ /* 0x000fea0003800200 */
.L_x_25:
[----:B------:R-:W-:-:S04]  /*2d30*/  IMAD.MOV.U32 R3, RZ, RZ, 0x0 ;  /* 0x00000000ff037424 */ /* 0x000fc800078e00ff */
[----:B0-----:R-:W-:Y:S05]  /*2d40*/  RET.REL.NODEC R2 `(_Z19cudaKernelTexture2DPhiimf) ;  /* 0xffffffd002ac7950 */ /* 0x001fea0003c3ffff */
.L_x_36:
[----:B------:R-:W-:-:S00]  /*2d50*/  BRA `(.L_x_36) ;  /* 0xfffffffc00fc7947 */ /* 0x000fc0000383ffff */
[----:B------:R-:W-:-:S00]  /*2d60*/  NOP ;  /* 0x0000000000007918 */ /* 0x000fc00000000000 */
        /* <DEDUP_REMOVED lines=9> */
.L_x_38:


//--------------------- .nv.global.init           --------------------------
	.section	.nv.global.init,"aw",@progbits
	.align	4
.nv.global.init:
	.type		__cudart_i2opi_f,@object
	.size		__cudart_i2opi_f,(.L_0 - __cudart_i2opi_f)
__cudart_i2opi_f:
        /*0000*/ 	.byte	0x41, 0x90, 0x43, 0x3c, 0x99, 0x95, 0x62, 0xdb, 0xc0, 0xdd, 0x34, 0xf5, 0xd1, 0x57, 0x27, 0xfc
        /*0010*/ 	.byte	0x29, 0x15, 0x44, 0x4e, 0x6e, 0x83, 0xf9, 0xa2
.L_0:


//--------------------- .nv.shared.reserved.0     --------------------------
	.section	.nv.shared.reserved.0,"aw",@nobits
	.weak		__nv_reservedSMEM_offset_0_alias
	.size		__nv_reservedSMEM_offset_0_alias, 0, 64
	.other		__nv_reservedSMEM_offset_0_alias,@"STO_CUDA_RESERVED_SHARED STV_DEFAULT"
__nv_reservedSMEM_offset_0_alias:
	.zero		0
	.zero		64


//--------------------- .nv.constant0._Z19cudaKernelTexture2DPhiimf --------------------------
	.section	.nv.constant0._Z19cudaKernelTexture2DPhiimf,"a",@progbits
	.sectionflags	@""
	.align	4
.nv.constant0._Z19cudaKernelTexture2DPhiimf:
	.zero		924


//--------------------- SYMBOLS --------------------------

	.type		.nv.reservedSmem.offset0,@object
	.size		.nv.reservedSmem.offset0,0x4
